//
// Generated by NVIDIA NVVM Compiler
//
// Compiler Build ID: CL-36424714
// Cuda compilation tools, release 13.0, V13.0.88
// Based on NVVM 20.0.0
//

.version 9.0
.target sm_100
.address_size 64

	// .globl	_ZN5ryupy11powerKernelEPKfS1_Pfi

.visible .entry _ZN5ryupy11powerKernelEPKfS1_Pfi(
	.param .u64 .ptr .align 1 _ZN5ryupy11powerKernelEPKfS1_Pfi_param_0,
	.param .u64 .ptr .align 1 _ZN5ryupy11powerKernelEPKfS1_Pfi_param_1,
	.param .u64 .ptr .align 1 _ZN5ryupy11powerKernelEPKfS1_Pfi_param_2,
	.param .u32 _ZN5ryupy11powerKernelEPKfS1_Pfi_param_3
)
{
	.reg .pred 	%p<23>;
	.reg .b32 	%r<20>;
	.reg .b32 	%f<78>;
	.reg .b64 	%rd<12>;

	ld.param.u64 	%rd1, [_ZN5ryupy11powerKernelEPKfS1_Pfi_param_0];
	ld.param.u64 	%rd2, [_ZN5ryupy11powerKernelEPKfS1_Pfi_param_1];
	ld.param.u64 	%rd3, [_ZN5ryupy11powerKernelEPKfS1_Pfi_param_2];
	ld.param.u32 	%r2, [_ZN5ryupy11powerKernelEPKfS1_Pfi_param_3];
	mov.u32 	%r3, %tid.x;
	mov.u32 	%r4, %ctaid.x;
	mov.u32 	%r5, %ntid.x;
	mad.lo.s32 	%r1, %r4, %r5, %r3;
	setp.ge.s32 	%p1, %r1, %r2;
	mov.f32 	%f77, 0f3F800000;
	@%p1 bra 	$L__BB0_10;
	cvta.to.global.u64 	%rd4, %rd1;
	cvta.to.global.u64 	%rd5, %rd2;
	mul.wide.s32 	%rd6, %r1, 4;
	add.s64 	%rd7, %rd4, %rd6;
	ld.global.f32 	%f1, [%rd7];
	add.s64 	%rd8, %rd5, %rd6;
	ld.global.f32 	%f12, [%rd8];
	mul.f32 	%f13, %f12, 0f3F000000;
	cvt.rzi.f32.f32 	%f14, %f13;
	add.f32 	%f15, %f14, %f14;
	sub.f32 	%f16, %f12, %f15;
	abs.f32 	%f3, %f16;
	abs.f32 	%f4, %f1;
	setp.lt.f32 	%p2, %f4, 0f00800000;
	mul.f32 	%f17, %f4, 0f4B800000;
	selp.f32 	%f18, %f17, %f4, %p2;
	selp.f32 	%f19, 0fC1C00000, 0f00000000, %p2;
	mov.b32 	%r6, %f18;
	add.s32 	%r7, %r6, -1060439283;
	and.b32  	%r8, %r7, -8388608;
	sub.s32 	%r9, %r6, %r8;
	mov.b32 	%f20, %r9;
	cvt.rn.f32.s32 	%f21, %r8;
	fma.rn.f32 	%f22, %f21, 0f34000000, %f19;
	add.f32 	%f23, %f20, 0fBF800000;
	add.f32 	%f24, %f20, 0f3F800000;
	rcp.approx.ftz.f32 	%f25, %f24;
	add.f32 	%f26, %f23, %f23;
	mul.f32 	%f27, %f26, %f25;
	mul.f32 	%f28, %f27, %f27;
	sub.f32 	%f29, %f23, %f27;
	add.f32 	%f30, %f29, %f29;
	neg.f32 	%f31, %f27;
	fma.rn.f32 	%f32, %f31, %f23, %f30;
	mul.rn.f32 	%f33, %f25, %f32;
	fma.rn.f32 	%f34, %f28, 0f3A2C32E4, 0f3B52E7DB;
	fma.rn.f32 	%f35, %f34, %f28, 0f3C93BB73;
	fma.rn.f32 	%f36, %f35, %f28, 0f3DF6384F;
	mul.rn.f32 	%f37, %f36, %f28;
	fma.rn.f32 	%f38, %f27, 0f3FB8AA3B, %f22;
	sub.f32 	%f39, %f22, %f38;
	fma.rn.f32 	%f40, %f27, 0f3FB8AA3B, %f39;
	fma.rn.f32 	%f41, %f33, 0f3FB8AA3B, %f40;
	fma.rn.f32 	%f42, %f27, 0f32A55E34, %f41;
	mul.f32 	%f43, %f37, 0f40400000;
	fma.rn.f32 	%f44, %f43, %f33, %f42;
	fma.rn.f32 	%f45, %f37, %f27, %f44;
	add.rn.f32 	%f46, %f38, %f45;
	neg.f32 	%f47, %f38;
	add.rn.f32 	%f48, %f46, %f47;
	neg.f32 	%f49, %f48;
	add.rn.f32 	%f50, %f45, %f49;
	mul.rn.f32 	%f51, %f46, %f12;
	neg.f32 	%f52, %f51;
	fma.rn.f32 	%f53, %f46, %f12, %f52;
	fma.rn.f32 	%f54, %f50, %f12, %f53;
	cvt.rni.f32.f32 	%f55, %f51;
	sub.f32 	%f56, %f51, %f55;
	add.f32 	%f57, %f56, %f54;
	fma.rn.f32 	%f58, %f57, 0f391FCB8E, 0f3AAF85ED;
	fma.rn.f32 	%f59, %f58, %f57, 0f3C1D9856;
	fma.rn.f32 	%f60, %f59, %f57, 0f3D6357BB;
	fma.rn.f32 	%f61, %f60, %f57, 0f3E75FDEC;
	fma.rn.f32 	%f62, %f61, %f57, 0f3F317218;
	fma.rn.f32 	%f63, %f62, %f57, 0f3F800000;
	cvt.rzi.s32.f32 	%r10, %f55;
	setp.gt.f32 	%p3, %f55, 0f00000000;
	selp.b32 	%r11, 0, -2097152000, %p3;
	add.s32 	%r12, %r11, 2130706432;
	mov.b32 	%f64, %r12;
	mul.f32 	%f65, %f63, %f64;
	shl.b32 	%r13, %r10, 23;
	sub.s32 	%r14, %r13, %r11;
	mov.b32 	%f66, %r14;
	mul.f32 	%f67, %f65, %f66;
	abs.f32 	%f68, %f51;
	setp.gt.f32 	%p4, %f68, 0f43180000;
	setp.lt.f32 	%p5, %f51, 0f00000000;
	selp.f32 	%f69, 0f00000000, 0f7F800000, %p5;
	selp.f32 	%f5, %f69, %f67, %p4;
	setp.eq.f32 	%p6, %f1, 0f3F800000;
	setp.eq.f32 	%p7, %f12, 0f00000000;
	or.pred  	%p8, %p6, %p7;
	@%p8 bra 	$L__BB0_9;
	setp.num.f32 	%p9, %f4, %f4;
	abs.f32 	%f70, %f12;
	setp.num.f32 	%p10, %f70, %f70;
	and.pred  	%p11, %p9, %p10;
	@%p11 bra 	$L__BB0_4;
	add.rn.f32 	%f77, %f1, %f12;
	bra.uni 	$L__BB0_9;
$L__BB0_4:
	setp.neu.f32 	%p12, %f1, 0f00000000;
	setp.neu.f32 	%p13, %f4, 0f7F800000;
	and.pred  	%p14, %p12, %p13;
	@%p14 bra 	$L__BB0_6;
	setp.neu.f32 	%p21, %f3, 0f3F800000;
	add.f32 	%f75, %f1, %f1;
	mov.b32 	%r15, %f75;
	setp.lt.f32 	%p22, %f12, 0f00000000;
	xor.b32  	%r16, %r15, 2139095040;
	selp.b32 	%r17, %r16, %r15, %p22;
	and.b32  	%r18, %r17, 2147483647;
	selp.b32 	%r19, %r18, %r17, %p21;
	mov.b32 	%f77, %r19;
	bra.uni 	$L__BB0_9;
$L__BB0_6:
	setp.eq.f32 	%p15, %f1, 0fBF800000;
	setp.eq.f32 	%p16, %f70, 0f7F800000;
	and.pred  	%p17, %p15, %p16;
	@%p17 bra 	$L__BB0_9;
	setp.geu.f32 	%p18, %f1, 0f00000000;
	mov.f32 	%f77, %f5;
	@%p18 bra 	$L__BB0_9;
	setp.neu.f32 	%p19, %f3, 0f3F800000;
	neg.f32 	%f72, %f5;
	selp.f32 	%f73, %f5, %f72, %p19;
	cvt.rmi.f32.f32 	%f74, %f12;
	setp.neu.f32 	%p20, %f12, %f74;
	selp.f32 	%f77, 0f7FFFFFFF, %f73, %p20;
$L__BB0_9:
	cvta.to.global.u64 	%rd9, %rd3;
	add.s64 	%rd11, %rd9, %rd6;
	st.global.f32 	[%rd11], %f77;
$L__BB0_10:
	ret;

}
	// .globl	_ZN5ryupy16transpose_kernelEPKfPfPKiS4_S4_S4_ii
.visible .entry _ZN5ryupy16transpose_kernelEPKfPfPKiS4_S4_S4_ii(
	.param .u64 .ptr .align 1 _ZN5ryupy16transpose_kernelEPKfPfPKiS4_S4_S4_ii_param_0,
	.param .u64 .ptr .align 1 _ZN5ryupy16transpose_kernelEPKfPfPKiS4_S4_S4_ii_param_1,
	.param .u64 .ptr .align 1 _ZN5ryupy16transpose_kernelEPKfPfPKiS4_S4_S4_ii_param_2,
	.param .u64 .ptr .align 1 _ZN5ryupy16transpose_kernelEPKfPfPKiS4_S4_S4_ii_param_3,
	.param .u64 .ptr .align 1 _ZN5ryupy16transpose_kernelEPKfPfPKiS4_S4_S4_ii_param_4,
	.param .u64 .ptr .align 1 _ZN5ryupy16transpose_kernelEPKfPfPKiS4_S4_S4_ii_param_5,
	.param .u32 _ZN5ryupy16transpose_kernelEPKfPfPKiS4_S4_S4_ii_param_6,
	.param .u32 _ZN5ryupy16transpose_kernelEPKfPfPKiS4_S4_S4_ii_param_7
)
{
	.local .align 16 .b8 	__local_depot1[128];
	.reg .b64 	%SP;
	.reg .b64 	%SPL;
	.reg .pred 	%p<19>;
	.reg .b32 	%r<248>;
	.reg .b32 	%f<2>;
	.reg .b64 	%rd<119>;

	mov.u64 	%SPL, __local_depot1;
	ld.param.u64 	%rd25, [_ZN5ryupy16transpose_kernelEPKfPfPKiS4_S4_S4_ii_param_0];
	ld.param.u64 	%rd26, [_ZN5ryupy16transpose_kernelEPKfPfPKiS4_S4_S4_ii_param_1];
	ld.param.u64 	%rd27, [_ZN5ryupy16transpose_kernelEPKfPfPKiS4_S4_S4_ii_param_3];
	ld.param.u64 	%rd28, [_ZN5ryupy16transpose_kernelEPKfPfPKiS4_S4_S4_ii_param_4];
	ld.param.u64 	%rd29, [_ZN5ryupy16transpose_kernelEPKfPfPKiS4_S4_S4_ii_param_5];
	ld.param.u32 	%r47, [_ZN5ryupy16transpose_kernelEPKfPfPKiS4_S4_S4_ii_param_6];
	ld.param.u32 	%r48, [_ZN5ryupy16transpose_kernelEPKfPfPKiS4_S4_S4_ii_param_7];
	cvta.to.global.u64 	%rd1, %rd27;
	cvta.to.global.u64 	%rd2, %rd28;
	cvta.to.global.u64 	%rd3, %rd29;
	add.u64 	%rd4, %SPL, 0;
	mov.u32 	%r49, %ctaid.x;
	mov.u32 	%r50, %ntid.x;
	mov.u32 	%r51, %tid.x;
	mad.lo.s32 	%r1, %r49, %r50, %r51;
	setp.ge.s32 	%p1, %r1, %r48;
	@%p1 bra 	$L__BB1_27;
	setp.lt.s32 	%p2, %r47, 1;
	mov.b64 	%rd118, 0;
	@%p2 bra 	$L__BB1_26;
	and.b32  	%r2, %r47, 7;
	setp.lt.u32 	%p3, %r47, 8;
	mov.b32 	%r226, 0;
	mov.u32 	%r233, %r1;
	@%p3 bra 	$L__BB1_5;
	and.b32  	%r226, %r47, 2147483640;
	neg.s32 	%r232, %r226;
	add.s64 	%rd113, %rd1, 16;
	add.s64 	%rd112, %rd4, 16;
	mov.u32 	%r233, %r1;
$L__BB1_4:
	.pragma "nounroll";
	ld.global.u32 	%r53, [%rd113+-16];
	div.s32 	%r54, %r233, %r53;
	mul.lo.s32 	%r55, %r54, %r53;
	sub.s32 	%r56, %r233, %r55;
	ld.global.u32 	%r57, [%rd113+-12];
	div.s32 	%r58, %r56, %r57;
	mul.lo.s32 	%r59, %r58, %r57;
	sub.s32 	%r60, %r56, %r59;
	ld.global.u32 	%r61, [%rd113+-8];
	div.s32 	%r62, %r60, %r61;
	mul.lo.s32 	%r63, %r62, %r61;
	sub.s32 	%r64, %r60, %r63;
	ld.global.u32 	%r65, [%rd113+-4];
	div.s32 	%r66, %r64, %r65;
	st.local.v4.u32 	[%rd112+-16], {%r54, %r58, %r62, %r66};
	mul.lo.s32 	%r67, %r66, %r65;
	sub.s32 	%r68, %r64, %r67;
	ld.global.u32 	%r69, [%rd113];
	div.s32 	%r70, %r68, %r69;
	mul.lo.s32 	%r71, %r70, %r69;
	sub.s32 	%r72, %r68, %r71;
	ld.global.u32 	%r73, [%rd113+4];
	div.s32 	%r74, %r72, %r73;
	mul.lo.s32 	%r75, %r74, %r73;
	sub.s32 	%r76, %r72, %r75;
	ld.global.u32 	%r77, [%rd113+8];
	div.s32 	%r78, %r76, %r77;
	mul.lo.s32 	%r79, %r78, %r77;
	sub.s32 	%r80, %r76, %r79;
	ld.global.u32 	%r81, [%rd113+12];
	div.s32 	%r82, %r80, %r81;
	st.local.v4.u32 	[%rd112], {%r70, %r74, %r78, %r82};
	mul.lo.s32 	%r83, %r82, %r81;
	sub.s32 	%r233, %r80, %r83;
	add.s32 	%r232, %r232, 8;
	add.s64 	%rd113, %rd113, 32;
	add.s64 	%rd112, %rd112, 32;
	setp.eq.s32 	%p4, %r232, 0;
	@%p4 bra 	$L__BB1_5;
	bra.uni 	$L__BB1_4;
$L__BB1_5:
	setp.eq.s32 	%p5, %r2, 0;
	@%p5 bra 	$L__BB1_13;
	and.b32  	%r7, %r47, 3;
	setp.lt.u32 	%p6, %r2, 4;
	@%p6 bra 	$L__BB1_8;
	mul.wide.u32 	%rd32, %r226, 4;
	add.s64 	%rd33, %rd1, %rd32;
	ld.global.u32 	%r84, [%rd33];
	div.s32 	%r85, %r233, %r84;
	add.s64 	%rd34, %rd4, %rd32;
	st.local.u32 	[%rd34], %r85;
	mul.lo.s32 	%r86, %r85, %r84;
	sub.s32 	%r87, %r233, %r86;
	ld.global.u32 	%r88, [%rd33+4];
	div.s32 	%r89, %r87, %r88;
	st.local.u32 	[%rd34+4], %r89;
	mul.lo.s32 	%r90, %r89, %r88;
	sub.s32 	%r91, %r87, %r90;
	ld.global.u32 	%r92, [%rd33+8];
	div.s32 	%r93, %r91, %r92;
	st.local.u32 	[%rd34+8], %r93;
	mul.lo.s32 	%r94, %r93, %r92;
	sub.s32 	%r95, %r91, %r94;
	ld.global.u32 	%r96, [%rd33+12];
	div.s32 	%r97, %r95, %r96;
	st.local.u32 	[%rd34+12], %r97;
	mul.lo.s32 	%r98, %r97, %r96;
	sub.s32 	%r233, %r95, %r98;
	add.s32 	%r226, %r226, 4;
$L__BB1_8:
	setp.eq.s32 	%p7, %r7, 0;
	@%p7 bra 	$L__BB1_13;
	setp.eq.s32 	%p8, %r7, 1;
	@%p8 bra 	$L__BB1_11;
	mul.wide.u32 	%rd35, %r226, 4;
	add.s64 	%rd36, %rd1, %rd35;
	ld.global.u32 	%r99, [%rd36];
	div.s32 	%r100, %r233, %r99;
	add.s64 	%rd37, %rd4, %rd35;
	st.local.u32 	[%rd37], %r100;
	mul.lo.s32 	%r101, %r100, %r99;
	sub.s32 	%r102, %r233, %r101;
	ld.global.u32 	%r103, [%rd36+4];
	div.s32 	%r104, %r102, %r103;
	st.local.u32 	[%rd37+4], %r104;
	mul.lo.s32 	%r105, %r104, %r103;
	sub.s32 	%r233, %r102, %r105;
	add.s32 	%r226, %r226, 2;
$L__BB1_11:
	and.b32  	%r106, %r47, 1;
	setp.eq.b32 	%p9, %r106, 1;
	not.pred 	%p10, %p9;
	@%p10 bra 	$L__BB1_13;
	mul.wide.u32 	%rd38, %r226, 4;
	add.s64 	%rd39, %rd1, %rd38;
	ld.global.u32 	%r107, [%rd39];
	div.s32 	%r108, %r233, %r107;
	add.s64 	%rd40, %rd4, %rd38;
	st.local.u32 	[%rd40], %r108;
$L__BB1_13:
	and.b32  	%r16, %r47, 15;
	setp.lt.u32 	%p11, %r47, 16;
	mov.b32 	%r237, 0;
	mov.u32 	%r247, %r237;
	@%p11 bra 	$L__BB1_16;
	and.b32  	%r237, %r47, 2147483632;
	neg.s32 	%r234, %r237;
	add.s64 	%rd115, %rd3, 32;
	add.s64 	%rd114, %rd2, 32;
	mov.b32 	%r247, 0;
$L__BB1_15:
	.pragma "nounroll";
	ld.global.u32 	%r112, [%rd115+-32];
	mul.wide.s32 	%rd41, %r112, 4;
	add.s64 	%rd42, %rd4, %rd41;
	ld.local.u32 	%r113, [%rd42];
	ld.global.u32 	%r114, [%rd114+-32];
	mad.lo.s32 	%r115, %r114, %r113, %r247;
	ld.global.u32 	%r116, [%rd115+-28];
	mul.wide.s32 	%rd43, %r116, 4;
	add.s64 	%rd44, %rd4, %rd43;
	ld.local.u32 	%r117, [%rd44];
	ld.global.u32 	%r118, [%rd114+-28];
	mad.lo.s32 	%r119, %r118, %r117, %r115;
	ld.global.u32 	%r120, [%rd115+-24];
	mul.wide.s32 	%rd45, %r120, 4;
	add.s64 	%rd46, %rd4, %rd45;
	ld.local.u32 	%r121, [%rd46];
	ld.global.u32 	%r122, [%rd114+-24];
	mad.lo.s32 	%r123, %r122, %r121, %r119;
	ld.global.u32 	%r124, [%rd115+-20];
	mul.wide.s32 	%rd47, %r124, 4;
	add.s64 	%rd48, %rd4, %rd47;
	ld.local.u32 	%r125, [%rd48];
	ld.global.u32 	%r126, [%rd114+-20];
	mad.lo.s32 	%r127, %r126, %r125, %r123;
	ld.global.u32 	%r128, [%rd115+-16];
	mul.wide.s32 	%rd49, %r128, 4;
	add.s64 	%rd50, %rd4, %rd49;
	ld.local.u32 	%r129, [%rd50];
	ld.global.u32 	%r130, [%rd114+-16];
	mad.lo.s32 	%r131, %r130, %r129, %r127;
	ld.global.u32 	%r132, [%rd115+-12];
	mul.wide.s32 	%rd51, %r132, 4;
	add.s64 	%rd52, %rd4, %rd51;
	ld.local.u32 	%r133, [%rd52];
	ld.global.u32 	%r134, [%rd114+-12];
	mad.lo.s32 	%r135, %r134, %r133, %r131;
	ld.global.u32 	%r136, [%rd115+-8];
	mul.wide.s32 	%rd53, %r136, 4;
	add.s64 	%rd54, %rd4, %rd53;
	ld.local.u32 	%r137, [%rd54];
	ld.global.u32 	%r138, [%rd114+-8];
	mad.lo.s32 	%r139, %r138, %r137, %r135;
	ld.global.u32 	%r140, [%rd115+-4];
	mul.wide.s32 	%rd55, %r140, 4;
	add.s64 	%rd56, %rd4, %rd55;
	ld.local.u32 	%r141, [%rd56];
	ld.global.u32 	%r142, [%rd114+-4];
	mad.lo.s32 	%r143, %r142, %r141, %r139;
	ld.global.u32 	%r144, [%rd115];
	mul.wide.s32 	%rd57, %r144, 4;
	add.s64 	%rd58, %rd4, %rd57;
	ld.local.u32 	%r145, [%rd58];
	ld.global.u32 	%r146, [%rd114];
	mad.lo.s32 	%r147, %r146, %r145, %r143;
	ld.global.u32 	%r148, [%rd115+4];
	mul.wide.s32 	%rd59, %r148, 4;
	add.s64 	%rd60, %rd4, %rd59;
	ld.local.u32 	%r149, [%rd60];
	ld.global.u32 	%r150, [%rd114+4];
	mad.lo.s32 	%r151, %r150, %r149, %r147;
	ld.global.u32 	%r152, [%rd115+8];
	mul.wide.s32 	%rd61, %r152, 4;
	add.s64 	%rd62, %rd4, %rd61;
	ld.local.u32 	%r153, [%rd62];
	ld.global.u32 	%r154, [%rd114+8];
	mad.lo.s32 	%r155, %r154, %r153, %r151;
	ld.global.u32 	%r156, [%rd115+12];
	mul.wide.s32 	%rd63, %r156, 4;
	add.s64 	%rd64, %rd4, %rd63;
	ld.local.u32 	%r157, [%rd64];
	ld.global.u32 	%r158, [%rd114+12];
	mad.lo.s32 	%r159, %r158, %r157, %r155;
	ld.global.u32 	%r160, [%rd115+16];
	mul.wide.s32 	%rd65, %r160, 4;
	add.s64 	%rd66, %rd4, %rd65;
	ld.local.u32 	%r161, [%rd66];
	ld.global.u32 	%r162, [%rd114+16];
	mad.lo.s32 	%r163, %r162, %r161, %r159;
	ld.global.u32 	%r164, [%rd115+20];
	mul.wide.s32 	%rd67, %r164, 4;
	add.s64 	%rd68, %rd4, %rd67;
	ld.local.u32 	%r165, [%rd68];
	ld.global.u32 	%r166, [%rd114+20];
	mad.lo.s32 	%r167, %r166, %r165, %r163;
	ld.global.u32 	%r168, [%rd115+24];
	mul.wide.s32 	%rd69, %r168, 4;
	add.s64 	%rd70, %rd4, %rd69;
	ld.local.u32 	%r169, [%rd70];
	ld.global.u32 	%r170, [%rd114+24];
	mad.lo.s32 	%r171, %r170, %r169, %r167;
	ld.global.u32 	%r172, [%rd115+28];
	mul.wide.s32 	%rd71, %r172, 4;
	add.s64 	%rd72, %rd4, %rd71;
	ld.local.u32 	%r173, [%rd72];
	ld.global.u32 	%r174, [%rd114+28];
	mad.lo.s32 	%r247, %r174, %r173, %r171;
	add.s32 	%r234, %r234, 16;
	add.s64 	%rd115, %rd115, 64;
	add.s64 	%rd114, %rd114, 64;
	setp.ne.s32 	%p12, %r234, 0;
	@%p12 bra 	$L__BB1_15;
$L__BB1_16:
	setp.eq.s32 	%p13, %r16, 0;
	@%p13 bra 	$L__BB1_25;
	setp.lt.u32 	%p14, %r16, 8;
	@%p14 bra 	$L__BB1_19;
	mul.wide.u32 	%rd73, %r237, 4;
	add.s64 	%rd74, %rd3, %rd73;
	ld.global.u32 	%r176, [%rd74];
	mul.wide.s32 	%rd75, %r176, 4;
	add.s64 	%rd76, %rd4, %rd75;
	ld.local.u32 	%r177, [%rd76];
	add.s64 	%rd77, %rd2, %rd73;
	ld.global.u32 	%r178, [%rd77];
	mad.lo.s32 	%r179, %r178, %r177, %r247;
	ld.global.u32 	%r180, [%rd74+4];
	mul.wide.s32 	%rd78, %r180, 4;
	add.s64 	%rd79, %rd4, %rd78;
	ld.local.u32 	%r181, [%rd79];
	ld.global.u32 	%r182, [%rd77+4];
	mad.lo.s32 	%r183, %r182, %r181, %r179;
	ld.global.u32 	%r184, [%rd74+8];
	mul.wide.s32 	%rd80, %r184, 4;
	add.s64 	%rd81, %rd4, %rd80;
	ld.local.u32 	%r185, [%rd81];
	ld.global.u32 	%r186, [%rd77+8];
	mad.lo.s32 	%r187, %r186, %r185, %r183;
	ld.global.u32 	%r188, [%rd74+12];
	mul.wide.s32 	%rd82, %r188, 4;
	add.s64 	%rd83, %rd4, %rd82;
	ld.local.u32 	%r189, [%rd83];
	ld.global.u32 	%r190, [%rd77+12];
	mad.lo.s32 	%r191, %r190, %r189, %r187;
	ld.global.u32 	%r192, [%rd74+16];
	mul.wide.s32 	%rd84, %r192, 4;
	add.s64 	%rd85, %rd4, %rd84;
	ld.local.u32 	%r193, [%rd85];
	ld.global.u32 	%r194, [%rd77+16];
	mad.lo.s32 	%r195, %r194, %r193, %r191;
	ld.global.u32 	%r196, [%rd74+20];
	mul.wide.s32 	%rd86, %r196, 4;
	add.s64 	%rd87, %rd4, %rd86;
	ld.local.u32 	%r197, [%rd87];
	ld.global.u32 	%r198, [%rd77+20];
	mad.lo.s32 	%r199, %r198, %r197, %r195;
	ld.global.u32 	%r200, [%rd74+24];
	mul.wide.s32 	%rd88, %r200, 4;
	add.s64 	%rd89, %rd4, %rd88;
	ld.local.u32 	%r201, [%rd89];
	ld.global.u32 	%r202, [%rd77+24];
	mad.lo.s32 	%r203, %r202, %r201, %r199;
	ld.global.u32 	%r204, [%rd74+28];
	mul.wide.s32 	%rd90, %r204, 4;
	add.s64 	%rd91, %rd4, %rd90;
	ld.local.u32 	%r205, [%rd91];
	ld.global.u32 	%r206, [%rd77+28];
	mad.lo.s32 	%r247, %r206, %r205, %r203;
	add.s32 	%r237, %r237, 8;
$L__BB1_19:
	setp.eq.s32 	%p15, %r2, 0;
	@%p15 bra 	$L__BB1_25;
	and.b32  	%r35, %r47, 3;
	setp.lt.u32 	%p16, %r2, 4;
	@%p16 bra 	$L__BB1_22;
	mul.wide.u32 	%rd92, %r237, 4;
	add.s64 	%rd93, %rd3, %rd92;
	ld.global.u32 	%r208, [%rd93];
	mul.wide.s32 	%rd94, %r208, 4;
	add.s64 	%rd95, %rd4, %rd94;
	ld.local.u32 	%r209, [%rd95];
	add.s64 	%rd96, %rd2, %rd92;
	ld.global.u32 	%r210, [%rd96];
	mad.lo.s32 	%r211, %r210, %r209, %r247;
	ld.global.u32 	%r212, [%rd93+4];
	mul.wide.s32 	%rd97, %r212, 4;
	add.s64 	%rd98, %rd4, %rd97;
	ld.local.u32 	%r213, [%rd98];
	ld.global.u32 	%r214, [%rd96+4];
	mad.lo.s32 	%r215, %r214, %r213, %r211;
	ld.global.u32 	%r216, [%rd93+8];
	mul.wide.s32 	%rd99, %r216, 4;
	add.s64 	%rd100, %rd4, %rd99;
	ld.local.u32 	%r217, [%rd100];
	ld.global.u32 	%r218, [%rd96+8];
	mad.lo.s32 	%r219, %r218, %r217, %r215;
	ld.global.u32 	%r220, [%rd93+12];
	mul.wide.s32 	%rd101, %r220, 4;
	add.s64 	%rd102, %rd4, %rd101;
	ld.local.u32 	%r221, [%rd102];
	ld.global.u32 	%r222, [%rd96+12];
	mad.lo.s32 	%r247, %r222, %r221, %r219;
	add.s32 	%r237, %r237, 4;
$L__BB1_22:
	setp.eq.s32 	%p17, %r35, 0;
	@%p17 bra 	$L__BB1_25;
	mul.wide.u32 	%rd103, %r237, 4;
	add.s64 	%rd117, %rd2, %rd103;
	add.s64 	%rd116, %rd3, %rd103;
	neg.s32 	%r245, %r35;
$L__BB1_24:
	.pragma "nounroll";
	ld.global.u32 	%r223, [%rd116];
	mul.wide.s32 	%rd104, %r223, 4;
	add.s64 	%rd105, %rd4, %rd104;
	ld.local.u32 	%r224, [%rd105];
	ld.global.u32 	%r225, [%rd117];
	mad.lo.s32 	%r247, %r225, %r224, %r247;
	add.s64 	%rd117, %rd117, 4;
	add.s64 	%rd116, %rd116, 4;
	add.s32 	%r245, %r245, 1;
	setp.ne.s32 	%p18, %r245, 0;
	@%p18 bra 	$L__BB1_24;
$L__BB1_25:
	cvt.s64.s32 	%rd118, %r247;
$L__BB1_26:
	cvta.to.global.u64 	%rd106, %rd25;
	mul.wide.s32 	%rd107, %r1, 4;
	add.s64 	%rd108, %rd106, %rd107;
	ld.global.f32 	%f1, [%rd108];
	cvta.to.global.u64 	%rd109, %rd26;
	shl.b64 	%rd110, %rd118, 2;
	add.s64 	%rd111, %rd109, %rd110;
	st.global.f32 	[%rd111], %f1;
$L__BB1_27:
	ret;

}


// ===== COMPILED SASS (sm_100) =====

	.target	sm_100

	.elftype	@"ET_EXEC"


//--------------------- .note.nv.tkinfo           --------------------------
	.section	.note.nv.tkinfo,"",@"SHT_NOTE"
	.sectionflags	@"SHF_NOTE_NV_TKINFO"
	.tkinfo
        /*0018*/ 	.word	0x00000002
        /*0030*/ 	.string	""
        /*0030*/ 	.string	"ptxas"
        /*0030*/ 	.string	"Cuda compilation tools, release 13.0, V13.0.88"
        /*0030*/ 	.string	"Build cuda_13.0.r13.0/compiler.36424714_0"
        /*0030*/ 	.string	"-arch sm_100 -m 64 "



//--------------------- .note.nv.cuinfo           --------------------------
	.section	.note.nv.cuinfo,"",@"SHT_NOTE"
	.sectionflags	@"SHF_NOTE_NV_CUINFO"
        /*0018*/ 	.short	0x0002
        /*001a*/ 	.short	0x0064
        /*001c*/ 	.short	0x0082
	.zero		2


//--------------------- .nv.info                  --------------------------
	.section	.nv.info,"",@"SHT_CUDA_INFO"
	.align	4


	//----- nvinfo : EIATTR_REGCOUNT
	.align		4
        /*0000*/ 	.byte	0x04, 0x2f
        /*0002*/ 	.short	(.L_1 - .L_0)
	.align		4
.L_0:
        /*0004*/ 	.word	index@(_ZN5ryupy11powerKernelEPKfS1_Pfi)
        /*0008*/ 	.word	0x0000000e


	//----- nvinfo : EIATTR_FRAME_SIZE
	.align		4
.L_1:
        /*000c*/ 	.byte	0x04, 0x11
        /*000e*/ 	.short	(.L_3 - .L_2)
	.align		4
.L_2:
        /*0010*/ 	.word	index@(_ZN5ryupy11powerKernelEPKfS1_Pfi)
        /*0014*/ 	.word	0x00000000


	//----- nvinfo : EIATTR_REGCOUNT
	.align		4
.L_3:
        /*0018*/ 	.byte	0x04, 0x2f
        /*001a*/ 	.short	(.L_5 - .L_4)
	.align		4
.L_4:
        /*001c*/ 	.word	index@(_ZN5ryupy16transpose_kernelEPKfPfPKiS4_S4_S4_ii)
        /*0020*/ 	.word	0x0000001f


	//----- nvinfo : EIATTR_FRAME_SIZE
	.align		4
.L_5:
        /*0024*/ 	.byte	0x04, 0x11
        /*0026*/ 	.short	(.L_7 - .L_6)
	.align		4
.L_6:
        /*0028*/ 	.word	index@(_ZN5ryupy16transpose_kernelEPKfPfPKiS4_S4_S4_ii)
        /*002c*/ 	.word	0x00000080


	//----- nvinfo : EIATTR_MIN_STACK_SIZE
	.align		4
.L_7:
        /*0030*/ 	.byte	0x04, 0x12
        /*0032*/ 	.short	(.L_9 - .L_8)
	.align		4
.L_8:
        /*0034*/ 	.word	index@(_ZN5ryupy16transpose_kernelEPKfPfPKiS4_S4_S4_ii)
        /*0038*/ 	.word	0x00000080


	//----- nvinfo : EIATTR_MIN_STACK_SIZE
	.align		4
.L_9:
        /*003c*/ 	.byte	0x04, 0x12
        /*003e*/ 	.short	(.L_11 - .L_10)
	.align		4
.L_10:
        /*0040*/ 	.word	index@(_ZN5ryupy11powerKernelEPKfS1_Pfi)
        /*0044*/ 	.word	0x00000000
.L_11:


//--------------------- .nv.compat                --------------------------
	.section	.nv.compat,"",@"SHT_CUDA_COMPAT_INFO"
	.align	4
        /*0000*/ 	.byte	0x02, 0x09, 0x00, 0x00, 0x02, 0x02, 0x01, 0x00, 0x02, 0x05, 0x05, 0x00, 0x03, 0x07, 0x01, 0x01
        /*0010*/ 	.byte	0x02, 0x03, 0x00, 0x00, 0x02, 0x06, 0x01, 0x00, 0x04, 0x0b, 0x08, 0x00, 0x01, 0x00, 0x00, 0x00
        /*0020*/ 	.byte	0x00, 0x00, 0x00, 0x00


//--------------------- .nv.info._ZN5ryupy16transpose_kernelEPKfPfPKiS4_S4_S4_ii --------------------------
	.section	.nv.info._ZN5ryupy16transpose_kernelEPKfPfPKiS4_S4_S4_ii,"",@"SHT_CUDA_INFO"
	.sectionflags	@""
	.align	4


	//----- nvinfo : EIATTR_CUDA_API_VERSION
	.align		4
        /*0000*/ 	.byte	0x04, 0x37
        /*0002*/ 	.short	(.L_13 - .L_12)
.L_12:
        /*0004*/ 	.word	0x00000082


	//----- nvinfo : EIATTR_KPARAM_INFO
	.align		4
.L_13:
        /*0008*/ 	.byte	0x04, 0x17
        /*000a*/ 	.short	(.L_15 - .L_14)
.L_14:
        /*000c*/ 	.word	0x00000000
        /*0010*/ 	.short	0x0007
        /*0012*/ 	.short	0x0034
        /*0014*/ 	.byte	0x00, 0xf0, 0x11, 0x00


	//----- nvinfo : EIATTR_KPARAM_INFO
	.align		4
.L_15:
        /*0018*/ 	.byte	0x04, 0x17
        /*001a*/ 	.short	(.L_17 - .L_16)
.L_16:
        /*001c*/ 	.word	0x00000000
        /*0020*/ 	.short	0x0006
        /*0022*/ 	.short	0x0030
        /*0024*/ 	.byte	0x00, 0xf0, 0x11, 0x00


	//----- nvinfo : EIATTR_KPARAM_INFO
	.align		4
.L_17:
        /*0028*/ 	.byte	0x04, 0x17
        /*002a*/ 	.short	(.L_19 - .L_18)
.L_18:
        /*002c*/ 	.word	0x00000000
        /*0030*/ 	.short	0x0005
        /*0032*/ 	.short	0x0028
        /*0034*/ 	.byte	0x00, 0xf5, 0x21, 0x00


	//----- nvinfo : EIATTR_KPARAM_INFO
	.align		4
.L_19:
        /*0038*/ 	.byte	0x04, 0x17
        /*003a*/ 	.short	(.L_21 - .L_20)
.L_20:
        /*003c*/ 	.word	0x00000000
        /*0040*/ 	.short	0x0004
        /*0042*/ 	.short	0x0020
        /*0044*/ 	.byte	0x00, 0xf5, 0x21, 0x00


	//----- nvinfo : EIATTR_KPARAM_INFO
	.align		4
.L_21:
        /*0048*/ 	.byte	0x04, 0x17
        /*004a*/ 	.short	(.L_23 - .L_22)
.L_22:
        /*004c*/ 	.word	0x00000000
        /*0050*/ 	.short	0x0003
        /*0052*/ 	.short	0x0018
        /*0054*/ 	.byte	0x00, 0xf5, 0x21, 0x00


	//----- nvinfo : EIATTR_KPARAM_INFO
	.align		4
.L_23:
        /*0058*/ 	.byte	0x04, 0x17
        /*005a*/ 	.short	(.L_25 - .L_24)
.L_24:
        /*005c*/ 	.word	0x00000000
        /*0060*/ 	.short	0x0002
        /*0062*/ 	.short	0x0010
        /*0064*/ 	.byte	0x00, 0xf5, 0x21, 0x00


	//----- nvinfo : EIATTR_KPARAM_INFO
	.align		4
.L_25:
        /*0068*/ 	.byte	0x04, 0x17
        /*006a*/ 	.short	(.L_27 - .L_26)
.L_26:
        /*006c*/ 	.word	0x00000000
        /*0070*/ 	.short	0x0001
        /*0072*/ 	.short	0x0008
        /*0074*/ 	.byte	0x00, 0xf5, 0x21, 0x00


	//----- nvinfo : EIATTR_KPARAM_INFO
	.align		4
.L_27:
        /*0078*/ 	.byte	0x04, 0x17
        /*007a*/ 	.short	(.L_29 - .L_28)
.L_28:
        /*007c*/ 	.word	0x00000000
        /*0080*/ 	.short	0x0000
        /*0082*/ 	.short	0x0000
        /*0084*/ 	.byte	0x00, 0xf5, 0x21, 0x00


	//----- nvinfo : EIATTR_SPARSE_MMA_MASK
	.align		4
.L_29:
        /*0088*/ 	.byte	0x03, 0x50
        /*008a*/ 	.short	0x0000


	//----- nvinfo : EIATTR_MAXREG_COUNT
	.align		4
        /*008c*/ 	.byte	0x03, 0x1b
        /*008e*/ 	.short	0x00ff


	//----- nvinfo : EIATTR_MERCURY_ISA_VERSION
	.align		4
        /*0090*/ 	.byte	0x03, 0x5f
        /*0092*/ 	.short	0x0101


	//----- nvinfo : EIATTR_VRC_CTA_INIT_COUNT
	.align		4
        /*0094*/ 	.byte	0x02, 0x4a
	.zero		1
	.zero		1


	//----- nvinfo : EIATTR_EXIT_INSTR_OFFSETS
	.align		4
        /*0098*/ 	.byte	0x04, 0x1c
        /*009a*/ 	.short	(.L_31 - .L_30)


	//   ....[0]....
.L_30:
        /*009c*/ 	.word	0x00000080


	//   ....[1]....
        /*00a0*/ 	.word	0x00003b80


	//----- nvinfo : EIATTR_CBANK_PARAM_SIZE
	.align		4
.L_31:
        /*00a4*/ 	.byte	0x03, 0x19
        /*00a6*/ 	.short	0x0038


	//----- nvinfo : EIATTR_PARAM_CBANK
	.align		4
        /*00a8*/ 	.byte	0x04, 0x0a
        /*00aa*/ 	.short	(.L_33 - .L_32)
	.align		4
.L_32:
        /*00ac*/ 	.word	index@(.nv.constant0._ZN5ryupy16transpose_kernelEPKfPfPKiS4_S4_S4_ii)
        /*00b0*/ 	.short	0x0380
        /*00b2*/ 	.short	0x0038


	//----- nvinfo : EIATTR_SW_WAR
	.align		4
.L_33:
        /*00b4*/ 	.byte	0x04, 0x36
        /*00b6*/ 	.short	(.L_35 - .L_34)
.L_34:
        /*00b8*/ 	.word	0x00000008
.L_35:


//--------------------- .nv.info._ZN5ryupy11powerKernelEPKfS1_Pfi --------------------------
	.section	.nv.info._ZN5ryupy11powerKernelEPKfS1_Pfi,"",@"SHT_CUDA_INFO"
	.sectionflags	@""
	.align	4


	//----- nvinfo : EIATTR_CUDA_API_VERSION
	.align		4
        /*0000*/ 	.byte	0x04, 0x37
        /*0002*/ 	.short	(.L_37 - .L_36)
.L_36:
        /*0004*/ 	.word	0x00000082


	//----- nvinfo : EIATTR_KPARAM_INFO
	.align		4
.L_37:
        /*0008*/ 	.byte	0x04, 0x17
        /*000a*/ 	.short	(.L_39 - .L_38)
.L_38:
        /*000c*/ 	.word	0x00000000
        /*0010*/ 	.short	0x0003
        /*0012*/ 	.short	0x0018
        /*0014*/ 	.byte	0x00, 0xf0, 0x11, 0x00


	//----- nvinfo : EIATTR_KPARAM_INFO
	.align		4
.L_39:
        /*0018*/ 	.byte	0x04, 0x17
        /*001a*/ 	.short	(.L_41 - .L_40)
.L_40:
        /*001c*/ 	.word	0x00000000
        /*0020*/ 	.short	0x0002
        /*0022*/ 	.short	0x0010
        /*0024*/ 	.byte	0x00, 0xf5, 0x21, 0x00


	//----- nvinfo : EIATTR_KPARAM_INFO
	.align		4
.L_41:
        /*0028*/ 	.byte	0x04, 0x17
        /*002a*/ 	.short	(.L_43 - .L_42)
.L_42:
        /*002c*/ 	.word	0x00000000
        /*0030*/ 	.short	0x0001
        /*0032*/ 	.short	0x0008
        /*0034*/ 	.byte	0x00, 0xf5, 0x21, 0x00


	//----- nvinfo : EIATTR_KPARAM_INFO
	.align		4
.L_43:
        /*0038*/ 	.byte	0x04, 0x17
        /*003a*/ 	.short	(.L_45 - .L_44)
.L_44:
        /*003c*/ 	.word	0x00000000
        /*0040*/ 	.short	0x0000
        /*0042*/ 	.short	0x0000
        /*0044*/ 	.byte	0x00, 0xf5, 0x21, 0x00


	//----- nvinfo : EIATTR_SPARSE_MMA_MASK
	.align		4
.L_45:
        /*0048*/ 	.byte	0x03, 0x50
        /*004a*/ 	.short	0x0000


	//----- nvinfo : EIATTR_MAXREG_COUNT
	.align		4
        /*004c*/ 	.byte	0x03, 0x1b
        /*004e*/ 	.short	0x00ff


	//----- nvinfo : EIATTR_MERCURY_ISA_VERSION
	.align		4
        /*0050*/ 	.byte	0x03, 0x5f
        /*0052*/ 	.short	0x0101


	//----- nvinfo : EIATTR_VRC_CTA_INIT_COUNT
	.align		4
        /*0054*/ 	.byte	0x02, 0x4a
	.zero		1
	.zero		1


	//----- nvinfo : EIATTR_EXIT_INSTR_OFFSETS
	.align		4
        /*0058*/ 	.byte	0x04, 0x1c
        /*005a*/ 	.short	(.L_47 - .L_46)


	//   ....[0]....
.L_46:
        /*005c*/ 	.word	0x00000070


	//   ....[1]....
        /*0060*/ 	.word	0x000006d0


	//----- nvinfo : EIATTR_CRS_STACK_SIZE
	.align		4
.L_47:
        /*0064*/ 	.byte	0x04, 0x1e
        /*0066*/ 	.short	(.L_49 - .L_48)
.L_48:
        /*0068*/ 	.word	0x00000000


	//----- nvinfo : EIATTR_CBANK_PARAM_SIZE
	.align		4
.L_49:
        /*006c*/ 	.byte	0x03, 0x19
        /*006e*/ 	.short	0x001c


	//----- nvinfo : EIATTR_PARAM_CBANK
	.align		4
        /*0070*/ 	.byte	0x04, 0x0a
        /*0072*/ 	.short	(.L_51 - .L_50)
	.align		4
.L_50:
        /*0074*/ 	.word	index@(.nv.constant0._ZN5ryupy11powerKernelEPKfS1_Pfi)
        /*0078*/ 	.short	0x0380
        /*007a*/ 	.short	0x001c


	//----- nvinfo : EIATTR_SW_WAR
	.align		4
.L_51:
        /*007c*/ 	.byte	0x04, 0x36
        /*007e*/ 	.short	(.L_53 - .L_52)
.L_52:
        /*0080*/ 	.word	0x00000008
.L_53:


//--------------------- .nv.callgraph             --------------------------
	.section	.nv.callgraph,"",@"SHT_CUDA_CALLGRAPH"
	.align	4
	.sectionentsize	8
	.align		4
        /*0000*/ 	.word	0x00000000
	.align		4
        /*0004*/ 	.word	0xffffffff
	.align		4
        /*0008*/ 	.word	0x00000000
	.align		4
        /*000c*/ 	.word	0xfffffffe
	.align		4
        /*0010*/ 	.word	0x00000000
	.align		4
        /*0014*/ 	.word	0xfffffffd
	.align		4
        /*0018*/ 	.word	0x00000000
	.align		4
        /*001c*/ 	.word	0xfffffffc


//--------------------- .text._ZN5ryupy16transpose_kernelEPKfPfPKiS4_S4_S4_ii --------------------------
	.section	.text._ZN5ryupy16transpose_kernelEPKfPfPKiS4_S4_S4_ii,"ax",@progbits
	.align	128
        .global         _ZN5ryupy16transpose_kernelEPKfPfPKiS4_S4_S4_ii
        .type           _ZN5ryupy16transpose_kernelEPKfPfPKiS4_S4_S4_ii,@function
        .size           _ZN5ryupy16transpose_kernelEPKfPfPKiS4_S4_S4_ii,(.L_x_16 - _ZN5ryupy16transpose_kernelEPKfPfPKiS4_S4_S4_ii)
        .other          _ZN5ryupy16transpose_kernelEPKfPfPKiS4_S4_S4_ii,@"STO_CUDA_ENTRY STV_DEFAULT"
_ZN5ryupy16transpose_kernelEPKfPfPKiS4_S4_S4_ii:
.text._ZN5ryupy16transpose_kernelEPKfPfPKiS4_S4_S4_ii:
[----:B------:R-:W0:Y:S01]  /*0000*/  LDC R1, c[0x0][0x37c] ;  /* 0x0000df00ff017b82 */ /* 0x000e220000000800 */
[----:B------:R-:W1:Y:S07]  /*0010*/  S2R R0, SR_TID.X ;  /* 0x0000000000007919 */ /* 0x000e6e0000002100 */
[----:B------:R-:W1:Y:S01]  /*0020*/  S2UR UR4, SR_CTAID.X ;  /* 0x00000000000479c3 */ /* 0x000e620000002500 */
[----:B------:R-:W2:Y:S01]  /*0030*/  LDCU UR5, c[0x0][0x3b4] ;  /* 0x00007680ff0577ac */ /* 0x000ea20008000800 */
[----:B0-----:R-:W-:-:S06]  /*0040*/  VIADD R1, R1, 0xffffff80 ;  /* 0xffffff8001017836 */ /* 0x001fcc0000000000 */
[----:B------:R-:W1:Y:S02]  /*0050*/  LDC R3, c[0x0][0x360] ;  /* 0x0000d800ff037b82 */ /* 0x000e640000000800 */
[----:B-1----:R-:W-:-:S05]  /*0060*/  IMAD R3, R3, UR4, R0 ;  /* 0x0000000403037c24 */ /* 0x002fca000f8e0200 */
[----:B--2---:R-:W-:-:S13]  /*0070*/  ISETP.GE.AND P0, PT, R3, UR5, PT ;  /* 0x0000000503007c0c */ /* 0x004fda000bf06270 */
[----:B------:R-:W-:Y:S05]  /*0080*/  @P0 EXIT ;  /* 0x000000000000094d */ /* 0x000fea0003800000 */
[----:B------:R-:W0:Y:S01]  /*0090*/  LDCU UR4, c[0x0][0x3b0] ;  /* 0x00007600ff0477ac */ /* 0x000e220008000800 */
[----:B------:R-:W-:Y:S01]  /*00a0*/  CS2R R4, SRZ ;  /* 0x0000000000047805 */ /* 0x000fe2000001ff00 */
[----:B------:R-:W1:Y:S01]  /*00b0*/  LDCU.64 UR14, c[0x0][0x358] ;  /* 0x00006b00ff0e77ac */ /* 0x000e620008000a00 */
[----:B0-----:R-:W-:-:S09]  /*00c0*/  UISETP.GE.AND UP0, UPT, UR4, 0x1, UPT ;  /* 0x000000010400788c */ /* 0x001fd2000bf06270 */
[----:B-1----:R-:W-:Y:S05]  /*00d0*/  BRA.U !UP0, `(.L_x_0) ;  /* 0x00000039088c7547 */ /* 0x002fea000b800000 */
[----:B------:R-:W-:Y:S01]  /*00e0*/  UISETP.GE.U32.AND UP0, UPT, UR4, 0x8, UPT ;  /* 0x000000080400788c */ /* 0x000fe2000bf06070 */
[----:B------:R-:W-:Y:S01]  /*00f0*/  IMAD.MOV.U32 R0, RZ, RZ, RZ ;  /* 0x000000ffff007224 */ /* 0x000fe200078e00ff */
[----:B------:R-:W-:Y:S01]  /*0100*/  MOV R2, R3 ;  /* 0x0000000300027202 */ /* 0x000fe20000000f00 */
[----:B------:R-:W-:-:S06]  /*0110*/  ULOP3.LUT UR9, UR4, 0x7, URZ, 0xc0, !UPT ;  /* 0x0000000704097892 */ /* 0x000fcc000f8ec0ff */
[----:B------:R-:W-:Y:S06]  /*0120*/  BRA.U !UP0, `(.L_x_1) ;  /* 0x0000001d08887547 */ /* 0x000fec000b800000 */
[----:B------:R-:W0:Y:S01]  /*0130*/  LDC.64 R4, c[0x0][0x398] ;  /* 0x0000e600ff047b82 */ /* 0x000e220000000a00 */
[----:B------:R-:W1:Y:S01]  /*0140*/  LDCU.64 UR6, c[0x0][0x398] ;  /* 0x00007300ff0677ac */ /* 0x000e620008000a00 */
[----:B0-----:R-:W2:Y:S01]  /*0150*/  LDG.E R0, desc[UR14][R4.64] ;  /* 0x0000000e04007981 */ /* 0x001ea2000c1e1900 */
[----:B-1----:R-:W-:-:S04]  /*0160*/  UIADD3 UR6, UP0, UPT, UR6, 0x10, URZ ;  /* 0x0000001006067890 */ /* 0x002fc8000ff1e0ff */
[----:B------:R-:W-:Y:S02]  /*0170*/  UIADD3.X UR7, UPT, UPT, URZ, UR7, URZ, UP0, !UPT ;  /* 0x00000007ff077290 */ /* 0x000fe400087fe4ff */
[----:B------:R-:W-:-:S04]  /*0180*/  IMAD.U32 R6, RZ, RZ, UR6 ;  /* 0x00000006ff067e24 */ /* 0x000fc8000f8e00ff */
[----:B------:R-:W-:-:S05]  /*0190*/  IMAD.U32 R7, RZ, RZ, UR7 ;  /* 0x00000007ff077e24 */ /* 0x000fca000f8e00ff */
[----:B------:R-:W3:Y:S04]  /*01a0*/  LDG.E R13, desc[UR14][R6.64+-0xc] ;  /* 0xfffff40e060d7981 */ /* 0x000ee8000c1e1900 */
[----:B------:R-:W4:Y:S04]  /*01b0*/  LDG.E R12, desc[UR14][R6.64+-0x8] ;  /* 0xfffff80e060c7981 */ /* 0x000f28000c1e1900 */
[----:B------:R-:W5:Y:S04]  /*01c0*/  LDG.E R11, desc[UR14][R6.64+-0x4] ;  /* 0xfffffc0e060b7981 */ /* 0x000f68000c1e1900 */
[----:B------:R-:W5:Y:S04]  /*01d0*/  LDG.E R10, desc[UR14][R6.64] ;  /* 0x0000000e060a7981 */ /* 0x000f68000c1e1900 */
[----:B------:R-:W5:Y:S01]  /*01e0*/  LDG.E R2, desc[UR14][R6.64+0x4] ;  /* 0x0000040e06027981 */ /* 0x000f62000c1e1900 */
[----:B--2---:R-:W-:-:S04]  /*01f0*/  IABS R8, R0 ;  /* 0x0000000000087213 */ /* 0x004fc80000000000 */
[----:B------:R-:W0:Y:S08]  /*0200*/  I2F.RP R9, R8 ;  /* 0x0000000800097306 */ /* 0x000e300000209400 */
[----:B0-----:R-:W0:Y:S02]  /*0210*/  MUFU.RCP R9, R9 ;  /* 0x0000000900097308 */ /* 0x001e240000001000 */
[----:B0-----:R-:W-:-:S02]  /*0220*/  IADD3 R4, PT, PT, R9, 0xffffffe, RZ ;  /* 0x0ffffffe09047810 */ /* 0x001fc40007ffe0ff */
[----:B------:R-:W-:-:S04]  /*0230*/  IABS R9, R3 ;  /* 0x0000000300097213 */ /* 0x000fc80000000000 */
[----:B------:R0:W1:Y:S01]  /*0240*/  F2I.FTZ.U32.TRUNC.NTZ R5, R4 ;  /* 0x0000000400057305 */ /* 0x000062000021f000 */
[----:B------:R-:W-:Y:S01]  /*0250*/  IABS R16, R0 ;  /* 0x0000000000107213 */ /* 0x000fe20000000000 */
[----:B0-----:R-:W-:Y:S02]  /*0260*/  IMAD.MOV.U32 R4, RZ, RZ, RZ ;  /* 0x000000ffff047224 */ /* 0x001fe400078e00ff */
[----:B-1----:R-:W-:-:S04]  /*0270*/  IMAD.MOV R15, RZ, RZ, -R5 ;  /* 0x000000ffff0f7224 */ /* 0x002fc800078e0a05 */
[----:B------:R-:W-:-:S04]  /*0280*/  IMAD R15, R15, R8, RZ ;  /* 0x000000080f0f7224 */ /* 0x000fc800078e02ff */
[----:B------:R-:W-:Y:S01]  /*0290*/  IMAD.HI.U32 R14, R5, R15, R4 ;  /* 0x0000000f050e7227 */ /* 0x000fe200078e0004 */
[----:B---3--:R-:W-:Y:S02]  /*02a0*/  IABS R5, R13 ;  /* 0x0000000d00057213 */ /* 0x008fe40000000000 */
[----:B------:R-:W-:-:S03]  /*02b0*/  IADD3 R15, PT, PT, RZ, -R16, RZ ;  /* 0x80000010ff0f7210 */ /* 0x000fc60007ffe0ff */
[----:B------:R-:W-:Y:S02]  /*02c0*/  IMAD.HI.U32 R4, R14, R9, RZ ;  /* 0x000000090e047227 */ /* 0x000fe400078e00ff */
[----:B------:R-:W0:Y:S02]  /*02d0*/  I2F.RP R14, R5 ;  /* 0x00000005000e7306 */ /* 0x000e240000209400 */
[----:B------:R-:W-:-:S05]  /*02e0*/  IMAD R9, R4, R15, R9 ;  /* 0x0000000f04097224 */ /* 0x000fca00078e0209 */
[----:B------:R-:W-:Y:S01]  /*02f0*/  ISETP.GT.U32.AND P2, PT, R8, R9, PT ;  /* 0x000000090800720c */ /* 0x000fe20003f44070 */
[----:B0-----:R-:W0:-:S12]  /*0300*/  MUFU.RCP R14, R14 ;  /* 0x0000000e000e7308 */ /* 0x001e180000001000 */
[----:B------:R-:W-:-:S05]  /*0310*/  @!P2 IMAD.IADD R9, R9, 0x1, -R8 ;  /* 0x000000010909a824 */ /* 0x000fca00078e0a08 */
[----:B------:R-:W-:Y:S02]  /*0320*/  ISETP.GE.U32.AND P0, PT, R9, R8, PT ;  /* 0x000000080900720c */ /* 0x000fe40003f06070 */
[----:B------:R-:W-:Y:S02]  /*0330*/  LOP3.LUT R8, R3, R0, RZ, 0x3c, !PT ;  /* 0x0000000003087212 */ /* 0x000fe400078e3cff */
[----:B------:R-:W-:Y:S02]  /*0340*/  @!P2 IADD3 R4, PT, PT, R4, 0x1, RZ ;  /* 0x000000010404a810 */ /* 0x000fe40007ffe0ff */
[----:B------:R-:W-:Y:S02]  /*0350*/  ISETP.GE.AND P1, PT, R8, RZ, PT ;  /* 0x000000ff0800720c */ /* 0x000fe40003f26270 */
[----:B------:R-:W-:Y:S01]  /*0360*/  ISETP.NE.AND P2, PT, R0, RZ, PT ;  /* 0x000000ff0000720c */ /* 0x000fe20003f45270 */
[----:B0-----:R-:W-:-:S04]  /*0370*/  VIADD R8, R14, 0xffffffe ;  /* 0x0ffffffe0e087836 */ /* 0x001fc80000000000 */
[----:B------:R-:W0:Y:S01]  /*0380*/  F2I.FTZ.U32.TRUNC.NTZ R9, R8 ;  /* 0x0000000800097305 */ /* 0x000e22000021f000 */
[----:B------:R-:W-:-:S05]  /*0390*/  @P0 VIADD R4, R4, 0x1 ;  /* 0x0000000104040836 */ /* 0x000fca0000000000 */
[----:B------:R-:W-:Y:S02]  /*03a0*/  @!P1 IMAD.MOV R4, RZ, RZ, -R4 ;  /* 0x000000ffff049224 */ /* 0x000fe400078e0a04 */
[----:B------:R-:W-:-:S05]  /*03b0*/  @!P2 LOP3.LUT R4, RZ, R0, RZ, 0x33, !PT ;  /* 0x00000000ff04a212 */ /* 0x000fca00078e33ff */
[----:B------:R-:W-:Y:S01]  /*03c0*/  IMAD.MOV R16, RZ, RZ, -R4 ;  /* 0x000000ffff107224 */ /* 0x000fe200078e0a04 */
[----:B0-----:R-:W-:-:S03]  /*03d0*/  IADD3 R14, PT, PT, RZ, -R9, RZ ;  /* 0x80000009ff0e7210 */ /* 0x001fc60007ffe0ff */
[----:B------:R-:W-:Y:S02]  /*03e0*/  IMAD R16, R0, R16, R3 ;  /* 0x0000001000107224 */ /* 0x000fe400078e0203 */
[----:B------:R-:W-:Y:S01]  /*03f0*/  IMAD.MOV.U32 R8, RZ, RZ, RZ ;  /* 0x000000ffff087224 */ /* 0x000fe200078e00ff */
[----:B------:R-:W2:Y:S01]  /*0400*/  LDG.E R0, desc[UR14][R6.64+0x8] ;  /* 0x0000080e06007981 */ /* 0x000ea2000c1e1900 */
[----:B------:R-:W-:Y:S01]  /*0410*/  IMAD R15, R14, R5, RZ ;  /* 0x000000050e0f7224 */ /* 0x000fe200078e02ff */
[----:B------:R-:W-:Y:S02]  /*0420*/  IABS R14, R16 ;  /* 0x00000010000e7213 */ /* 0x000fe40000000000 */
[----:B------:R-:W-:Y:S01]  /*0430*/  IABS R17, R13 ;  /* 0x0000000d00117213 */ /* 0x000fe20000000000 */
[----:B------:R-:W-:-:S04]  /*0440*/  IMAD.HI.U32 R8, R9, R15, R8 ;  /* 0x0000000f09087227 */ /* 0x000fc800078e0008 */
[----:B------:R-:W-:Y:S01]  /*0450*/  IMAD.MOV.U32 R9, RZ, RZ, R14 ;  /* 0x000000ffff097224 */ /* 0x000fe200078e000e */
[----:B------:R-:W-:-:S03]  /*0460*/  IADD3 R18, PT, PT, RZ, -R17, RZ ;  /* 0x80000011ff127210 */ /* 0x000fc60007ffe0ff */
[----:B------:R-:W-:-:S04]  /*0470*/  IMAD.HI.U32 R8, R8, R9, RZ ;  /* 0x0000000908087227 */ /* 0x000fc800078e00ff */
[----:B------:R-:W-:Y:S01]  /*0480*/  IMAD R18, R8, R18, R9 ;  /* 0x0000001208127224 */ /* 0x000fe200078e0209 */
[----:B----4-:R-:W-:-:S04]  /*0490*/  IABS R15, R12 ;  /* 0x0000000c000f7213 */ /* 0x010fc80000000000 */
[----:B------:R-:W-:Y:S01]  /*04a0*/  ISETP.GT.U32.AND P2, PT, R5, R18, PT ;  /* 0x000000120500720c */ /* 0x000fe20003f44070 */
[----:B------:R-:W-:-:S04]  /*04b0*/  IMAD.MOV.U32 R14, RZ, RZ, R15 ;  /* 0x000000ffff0e7224 */ /* 0x000fc800078e000f */
[----:B------:R-:W0:Y:S08]  /*04c0*/  I2F.RP R15, R14 ;  /* 0x0000000e000f7306 */ /* 0x000e300000209400 */
[----:B------:R-:W-:-:S04]  /*04d0*/  @!P2 IADD3 R18, PT, PT, R18, -R5, RZ ;  /* 0x800000051212a210 */ /* 0x000fc80007ffe0ff */
[----:B------:R-:W-:Y:S02]  /*04e0*/  ISETP.GE.U32.AND P0, PT, R18, R5, PT ;  /* 0x000000051200720c */ /* 0x000fe40003f06070 */
[----:B------:R-:W-:Y:S01]  /*04f0*/  LOP3.LUT R5, R16, R13, RZ, 0x3c, !PT ;  /* 0x0000000d10057212 */ /* 0x000fe200078e3cff */
[----:B------:R-:W-:Y:S01]  /*0500*/  @!P2 VIADD R8, R8, 0x1 ;  /* 0x000000010808a836 */ /* 0x000fe20000000000 */
[----:B------:R-:W-:Y:S02]  /*0510*/  ISETP.NE.AND P2, PT, R13, RZ, PT ;  /* 0x000000ff0d00720c */ /* 0x000fe40003f45270 */
[----:B------:R-:W-:Y:S01]  /*0520*/  ISETP.GE.AND P1, PT, R5, RZ, PT ;  /* 0x000000ff0500720c */ /* 0x000fe20003f26270 */
[----:B0-----:R-:W0:Y:S06]  /*0530*/  MUFU.RCP R15, R15 ;  /* 0x0000000f000f7308 */ /* 0x001e2c0000001000 */
[----:B------:R-:W-:-:S05]  /*0540*/  @P0 IADD3 R8, PT, PT, R8, 0x1, RZ ;  /* 0x0000000108080810 */ /* 0x000fca0007ffe0ff */
[----:B------:R-:W-:-:S04]  /*0550*/  IMAD.MOV.U32 R5, RZ, RZ, R8 ;  /* 0x000000ffff057224 */ /* 0x000fc800078e0008 */
[----:B------:R-:W-:Y:S01]  /*0560*/  @!P1 IMAD.MOV R5, RZ, RZ, -R5 ;  /* 0x000000ffff059224 */ /* 0x000fe200078e0a05 */
[----:B------:R-:W-:Y:S01]  /*0570*/  @!P2 LOP3.LUT R5, RZ, R13, RZ, 0x33, !PT ;  /* 0x0000000dff05a212 */ /* 0x000fe200078e33ff */
[----:B0-----:R-:W-:-:S04]  /*0580*/  VIADD R9, R15, 0xffffffe ;  /* 0x0ffffffe0f097836 */ /* 0x001fc80000000000 */
[----:B------:R-:W-:Y:S02]  /*0590*/  IMAD.MOV R17, RZ, RZ, -R5 ;  /* 0x000000ffff117224 */ /* 0x000fe400078e0a05 */
[----:B------:R-:W0:Y:S02]  /*05a0*/  F2I.FTZ.U32.TRUNC.NTZ R9, R9 ;  /* 0x0000000900097305 */ /* 0x000e24000021f000 */
[----:B------:R-:W-:Y:S02]  /*05b0*/  IMAD R17, R13, R17, R16 ;  /* 0x000000110d117224 */ /* 0x000fe400078e0210 */
[----:B------:R1:W3:Y:S01]  /*05c0*/  LDG.E R13, desc[UR14][R6.64+0xc] ;  /* 0x00000c0e060d7981 */ /* 0x0002e2000c1e1900 */
[----:B------:R-:W-:Y:S02]  /*05d0*/  IMAD.MOV.U32 R8, RZ, RZ, RZ ;  /* 0x000000ffff087224 */ /* 0x000fe400078e00ff */
[----:B------:R-:W-:Y:S02]  /*05e0*/  IABS R16, R17 ;  /* 0x0000001100107213 */ /* 0x000fe40000000000 */
[----:B0-----:R-:W-:-:S05]  /*05f0*/  IADD3 R15, PT, PT, RZ, -R9, RZ ;  /* 0x80000009ff0f7210 */ /* 0x001fca0007ffe0ff */
[----:B------:R-:W-:Y:S01]  /*0600*/  IMAD R15, R15, R14, RZ ;  /* 0x0000000e0f0f7224 */ /* 0x000fe200078e02ff */
[----:B------:R-:W-:-:S03]  /*0610*/  IABS R18, R12 ;  /* 0x0000000c00127213 */ /* 0x000fc60000000000 */
[----:B------:R-:W-:Y:S01]  /*0620*/  IMAD.HI.U32 R8, R9, R15, R8 ;  /* 0x0000000f09087227 */ /* 0x000fe200078e0008 */
[----:B-----5:R-:W-:-:S03]  /*0630*/  IABS R15, R11 ;  /* 0x0000000b000f7213 */ /* 0x020fc60000000000 */
[----:B------:R-:W-:Y:S01]  /*0640*/  IMAD.MOV.U32 R9, RZ, RZ, R16 ;  /* 0x000000ffff097224 */ /* 0x000fe200078e0010 */
[----:B------:R-:W-:Y:S01]  /*0650*/  IADD3 R18, PT, PT, RZ, -R18, RZ ;  /* 0x80000012ff127210 */ /* 0x000fe20007ffe0ff */
[----:B------:R-:W0:Y:S02]  /*0660*/  I2F.RP R16, R15 ;  /* 0x0000000f00107306 */ /* 0x000e240000209400 */
[----:B-1----:R-:W-:-:S04]  /*0670*/  IMAD.HI.U32 R6, R8, R9, RZ ;  /* 0x0000000908067227 */ /* 0x002fc800078e00ff */
[----:B------:R-:W-:-:S05]  /*0680*/  IMAD R7, R6, R18, R9 ;  /* 0x0000001206077224 */ /* 0x000fca00078e0209 */
[----:B------:R-:W-:Y:S01]  /*0690*/  ISETP.GT.U32.AND P2, PT, R14, R7, PT ;  /* 0x000000070e00720c */ /* 0x000fe20003f44070 */
[----:B0-----:R-:W0:-:S12]  /*06a0*/  MUFU.RCP R16, R16 ;  /* 0x0000001000107308 */ /* 0x001e180000001000 */
[----:B------:R-:W-:-:S05]  /*06b0*/  @!P2 IMAD.IADD R7, R7, 0x1, -R14 ;  /* 0x000000010707a824 */ /* 0x000fca00078e0a0e */
[----:B------:R-:W-:Y:S02]  /*06c0*/  ISETP.GE.U32.AND P0, PT, R7, R14, PT ;  /* 0x0000000e0700720c */ /* 0x000fe40003f06070 */
[----:B------:R-:W-:Y:S01]  /*06d0*/  LOP3.LUT R7, R17, R12, RZ, 0x3c, !PT ;  /* 0x0000000c11077212 */ /* 0x000fe200078e3cff */
[----:B------:R-:W-:Y:S01]  /*06e0*/  @!P2 VIADD R6, R6, 0x1 ;  /* 0x000000010606a836 */ /* 0x000fe20000000000 */
[----:B0-----:R-:W-:Y:S02]  /*06f0*/  IADD3 R8, PT, PT, R16, 0xffffffe, RZ ;  /* 0x0ffffffe10087810 */ /* 0x001fe40007ffe0ff */
[----:B------:R-:W-:Y:S02]  /*0700*/  ISETP.GE.AND P1, PT, R7, RZ, PT ;  /* 0x000000ff0700720c */ /* 0x000fe40003f26270 */
[----:B------:R-:W-:Y:S01]  /*0710*/  ISETP.NE.AND P2, PT, R12, RZ, PT ;  /* 0x000000ff0c00720c */ /* 0x000fe20003f45270 */
[----:B------:R0:W1:Y:S04]  /*0720*/  F2I.FTZ.U32.TRUNC.NTZ R9, R8 ;  /* 0x0000000800097305 */ /* 0x000068000021f000 */
[----:B------:R-:W-:-:S06]  /*0730*/  @P0 VIADD R6, R6, 0x1 ;  /* 0x0000000106060836 */ /* 0x000fcc0000000000 */
[----:B------:R-:W-:Y:S02]  /*0740*/  @!P1 IADD3 R6, PT, PT, -R6, RZ, RZ ;  /* 0x000000ff06069210 */ /* 0x000fe40007ffe1ff */
[----:B------:R-:W-:Y:S01]  /*0750*/  @!P2 LOP3.LUT R6, RZ, R12, RZ, 0x33, !PT ;  /* 0x0000000cff06a212 */ /* 0x000fe200078e33ff */
[----:B0-----:R-:W-:Y:S02]  /*0760*/  HFMA2 R8, -RZ, RZ, 0, 0 ;  /* 0x00000000ff087431 */ /* 0x001fe400000001ff */
[----:B-1----:R-:W-:Y:S02]  /*0770*/  IMAD.MOV R14, RZ, RZ, -R9 ;  /* 0x000000ffff0e7224 */ /* 0x002fe400078e0a09 */
[----:B------:R-:W-:-:S04]  /*0780*/  IMAD.MOV R7, RZ, RZ, -R6 ;  /* 0x000000ffff077224 */ /* 0x000fc800078e0a06 */
[----:B------:R-:W-:Y:S02]  /*0790*/  IMAD R12, R12, R7, R17 ;  /* 0x000000070c0c7224 */ /* 0x000fe400078e0211 */
[----:B------:R-:W-:Y:S01]  /*07a0*/  IMAD R7, R14, R15, RZ ;  /* 0x0000000f0e077224 */ /* 0x000fe200078e02ff */
[----:B------:R-:W-:Y:S02]  /*07b0*/  IABS R16, R11 ;  /* 0x0000000b00107213 */ /* 0x000fe40000000000 */
[----:B------:R-:W-:Y:S01]  /*07c0*/  IABS R14, R12 ;  /* 0x0000000c000e7213 */ /* 0x000fe20000000000 */
[----:B------:R-:W-:Y:S01]  /*07d0*/  IMAD.HI.U32 R9, R9, R7, R8 ;  /* 0x0000000709097227 */ /* 0x000fe200078e0008 */
[----:B------:R-:W-:-:S03]  /*07e0*/  IABS R8, R10 ;  /* 0x0000000a00087213 */ /* 0x000fc60000000000 */
[----:B------:R-:W-:Y:S02]  /*07f0*/  IMAD.MOV R17, RZ, RZ, -R16 ;  /* 0x000000ffff117224 */ /* 0x000fe400078e0a10 */
[----:B------:R-:W-:Y:S01]  /*0800*/  IMAD.HI.U32 R7, R9, R14, RZ ;  /* 0x0000000e09077227 */ /* 0x000fe200078e00ff */
[----:B------:R-:W0:Y:S03]  /*0810*/  I2F.RP R16, R8 ;  /* 0x0000000800107306 */ /* 0x000e260000209400 */
[----:B------:R-:W-:-:S05]  /*0820*/  IMAD R14, R7, R17, R14 ;  /* 0x00000011070e7224 */ /* 0x000fca00078e020e */
[----:B------:R-:W-:Y:S01]  /*0830*/  ISETP.GT.U32.AND P2, PT, R15, R14, PT ;  /* 0x0000000e0f00720c */ /* 0x000fe20003f44070 */
[----:B0-----:R-:W0:-:S12]  /*0840*/  MUFU.RCP R16, R16 ;  /* 0x0000001000107308 */ /* 0x001e180000001000 */
[----:B------:R-:W-:Y:S01]  /*0850*/  @!P2 IMAD.IADD R14, R14, 0x1, -R15 ;  /* 0x000000010e0ea824 */ /* 0x000fe200078e0a0f */
[----:B------:R-:W-:-:S04]  /*0860*/  LOP3.LUT R9, R12, R11, RZ, 0x3c, !PT ;  /* 0x0000000b0c097212 */ /* 0x000fc800078e3cff */
[----:B------:R-:W-:Y:S01]  /*0870*/  ISETP.GE.U32.AND P0, PT, R14, R15, PT ;  /* 0x0000000f0e00720c */ /* 0x000fe20003f06070 */
[----:B------:R-:W-:Y:S01]  /*0880*/  @!P2 VIADD R7, R7, 0x1 ;  /* 0x000000010707a836 */ /* 0x000fe20000000000 */
[----:B------:R-:W-:Y:S02]  /*0890*/  ISETP.GE.AND P1, PT, R9, RZ, PT ;  /* 0x000000ff0900720c */ /* 0x000fe40003f26270 */
[----:B------:R-:W-:Y:S02]  /*08a0*/  ISETP.NE.AND P2, PT, R11, RZ, PT ;  /* 0x000000ff0b00720c */ /* 0x000fe40003f45270 */
[----:B0-----:R-:W-:-:S04]  /*08b0*/  IADD3 R14, PT, PT, R16, 0xffffffe, RZ ;  /* 0x0ffffffe100e7810 */ /* 0x001fc80007ffe0ff */
[----:B------:R0:W1:Y:S03]  /*08c0*/  F2I.FTZ.U32.TRUNC.NTZ R15, R14 ;  /* 0x0000000e000f7305 */ /* 0x000066000021f000 */
[----:B------:R-:W-:-:S05]  /*08d0*/  @P0 VIADD R7, R7, 0x1 ;  /* 0x0000000107070836 */ /* 0x000fca0000000000 */
[----:B------:R-:W-:Y:S02]  /*08e0*/  @!P1 IADD3 R7, PT, PT, -R7, RZ, RZ ;  /* 0x000000ff07079210 */ /* 0x000fe40007ffe1ff */
[----:B------:R-:W-:Y:S02]  /*08f0*/  @!P2 LOP3.LUT R7, RZ, R11, RZ, 0x33, !PT ;  /* 0x0000000bff07a212 */ /* 0x000fe400078e33ff */
[----:B0-----:R-:W-:Y:S01]  /*0900*/  MOV R14, RZ ;  /* 0x000000ff000e7202 */ /* 0x001fe20000000f00 */
[----:B-1----:R-:W-:Y:S02]  /*0910*/  IMAD.MOV R9, RZ, RZ, -R15 ;  /* 0x000000ffff097224 */ /* 0x002fe400078e0a0f */
[----:B------:R-:W-:Y:S02]  /*0920*/  IMAD.MOV R17, RZ, RZ, -R7 ;  /* 0x000000ffff117224 */ /* 0x000fe400078e0a07 */
[----:B------:R-:W-:Y:S02]  /*0930*/  IMAD R9, R9, R8, RZ ;  /* 0x0000000809097224 */ /* 0x000fe400078e02ff */
[----:B------:R-:W-:Y:S01]  /*0940*/  IMAD R17, R11, R17, R12 ;  /* 0x000000110b117224 */ /* 0x000fe200078e020c */
[----:B------:R-:W-:Y:S01]  /*0950*/  IABS R12, R10 ;  /* 0x0000000a000c7213 */ /* 0x000fe20000000000 */
[----:B------:R-:W-:-:S03]  /*0960*/  IMAD.HI.U32 R14, R15, R9, R14 ;  /* 0x000000090f0e7227 */ /* 0x000fc600078e000e */
[----:B------:R-:W-:Y:S01]  /*0970*/  IABS R11, R17 ;  /* 0x00000011000b7213 */ /* 0x000fe20000000000 */
[----:B------:R-:W-:Y:S01]  /*0980*/  IMAD.MOV R15, RZ, RZ, -R12 ;  /* 0x000000ffff0f7224 */ /* 0x000fe200078e0a0c */
[----:B------:R-:W-:-:S03]  /*0990*/  IABS R9, R2 ;  /* 0x0000000200097213 */ /* 0x000fc60000000000 */
[----:B------:R-:W-:Y:S01]  /*09a0*/  IMAD.HI.U32 R14, R14, R11, RZ ;  /* 0x0000000b0e0e7227 */ /* 0x000fe200078e00ff */
[----:B------:R-:W0:Y:S03]  /*09b0*/  I2F.RP R12, R9 ;  /* 0x00000009000c7306 */ /* 0x000e260000209400 */
[----:B------:R-:W-:-:S05]  /*09c0*/  IMAD R11, R14, R15, R11 ;  /* 0x0000000f0e0b7224 */ /* 0x000fca00078e020b */
[----:B------:R-:W-:Y:S01]  /*09d0*/  ISETP.GT.U32.AND P2, PT, R8, R11, PT ;  /* 0x0000000b0800720c */ /* 0x000fe20003f44070 */
[----:B0-----:R-:W0:-:S12]  /*09e0*/  MUFU.RCP R12, R12 ;  /* 0x0000000c000c7308 */ /* 0x001e180000001000 */
[----:B------:R-:W-:-:S05]  /*09f0*/  @!P2 IMAD.IADD R11, R11, 0x1, -R8 ;  /* 0x000000010b0ba824 */ /* 0x000fca00078e0a08 */
[----:B------:R-:W-:Y:S02]  /*0a00*/  ISETP.GE.U32.AND P0, PT, R11, R8, PT ;  /* 0x000000080b00720c */ /* 0x000fe40003f06070 */
[----:B------:R-:W-:Y:S01]  /*0a10*/  LOP3.LUT R8, R17, R10, RZ, 0x3c, !PT ;  /* 0x0000000a11087212 */ /* 0x000fe200078e3cff */
[----:B------:R-:W-:Y:S01]  /*0a20*/  @!P2 VIADD R14, R14, 0x1 ;  /* 0x000000010e0ea836 */ /* 0x000fe20000000000 */
[----:B------:R-:W-:Y:S02]  /*0a30*/  ISETP.NE.AND P2, PT, R10, RZ, PT ;  /* 0x000000ff0a00720c */ /* 0x000fe40003f45270 */
[----:B0-----:R-:W-:Y:S02]  /*0a40*/  IADD3 R11, PT, PT, R12, 0xffffffe, RZ ;  /* 0x0ffffffe0c0b7810 */ /* 0x001fe40007ffe0ff */
[----:B------:R-:W-:-:S05]  /*0a50*/  ISETP.GE.AND P1, PT, R8, RZ, PT ;  /* 0x000000ff0800720c */ /* 0x000fca0003f26270 */
[----:B------:R-:W-:Y:S01]  /*0a60*/  @P0 VIADD R14, R14, 0x1 ;  /* 0x000000010e0e0836 */ /* 0x000fe20000000000 */
[----:B------:R-:W0:Y:S04]  /*0a70*/  F2I.FTZ.U32.TRUNC.NTZ R11, R11 ;  /* 0x0000000b000b7305 */ /* 0x000e28000021f000 */
[----:B------:R-:W-:-:S05]  /*0a80*/  MOV R8, R14 ;  /* 0x0000000e00087202 */ /* 0x000fca0000000f00 */
[----:B------:R-:W-:Y:S01]  /*0a90*/  @!P1 IMAD.MOV R8, RZ, RZ, -R8 ;  /* 0x000000ffff089224 */ /* 0x000fe200078e0a08 */
[----:B------:R-:W-:-:S04]  /*0aa0*/  @!P2 LOP3.LUT R8, RZ, R10, RZ, 0x33, !PT ;  /* 0x0000000aff08a212 */ /* 0x000fc800078e33ff */
[----:B------:R-:W-:Y:S01]  /*0ab0*/  IADD3 R12, PT, PT, -R8, RZ, RZ ;  /* 0x000000ff080c7210 */ /* 0x000fe20007ffe1ff */
[----:B0-----:R-:W-:-:S04]  /*0ac0*/  IMAD.MOV R14, RZ, RZ, -R11 ;  /* 0x000000ffff0e7224 */ /* 0x001fc800078e0a0b */
[----:B------:R-:W-:Y:S02]  /*0ad0*/  IMAD R17, R10, R12, R17 ;  /* 0x0000000c0a117224 */ /* 0x000fe400078e0211 */
[----:B------:R-:W-:Y:S02]  /*0ae0*/  IMAD R15, R14, R9, RZ ;  /* 0x000000090e0f7224 */ /* 0x000fe400078e02ff */
[----:B------:R-:W-:Y:S01]  /*0af0*/  IMAD.MOV.U32 R10, RZ, RZ, RZ ;  /* 0x000000ffff0a7224 */ /* 0x000fe200078e00ff */
[----:B------:R-:W-:Y:S02]  /*0b00*/  IABS R14, R2 ;  /* 0x00000002000e7213 */ /* 0x000fe40000000000 */
[----:B------:R-:W-:Y:S01]  /*0b10*/  IABS R12, R17 ;  /* 0x00000011000c7213 */ /* 0x000fe20000000000 */
[----:B------:R-:W-:Y:S01]  /*0b20*/  IMAD.HI.U32 R11, R11, R15, R10 ;  /* 0x0000000f0b0b7227 */ /* 0x000fe200078e000a */
[----:B--2---:R-:W-:-:S03]  /*0b30*/  IABS R10, R0 ;  /* 0x00000000000a7213 */ /* 0x004fc60000000000 */
[----:B------:R-:W-:Y:S02]  /*0b40*/  IMAD.MOV R14, RZ, RZ, -R14 ;  /* 0x000000ffff0e7224 */ /* 0x000fe400078e0a0e */
[----:B------:R-:W-:Y:S01]  /*0b50*/  IMAD.HI.U32 R11, R11, R12, RZ ;  /* 0x0000000c0b0b7227 */ /* 0x000fe200078e00ff */
[----:B------:R-:W0:Y:S03]  /*0b60*/  I2F.RP R16, R10 ;  /* 0x0000000a00107306 */ /* 0x000e260000209400 */
[----:B------:R-:W-:-:S05]  /*0b70*/  IMAD R12, R11, R14, R12 ;  /* 0x0000000e0b0c7224 */ /* 0x000fca00078e020c */
[----:B------:R-:W-:Y:S01]  /*0b80*/  ISETP.GT.U32.AND P2, PT, R9, R12, PT ;  /* 0x0000000c0900720c */ /* 0x000fe20003f44070 */
[----:B0-----:R-:W0:-:S12]  /*0b90*/  MUFU.RCP R16, R16 ;  /* 0x0000001000107308 */ /* 0x001e180000001000 */
[----:B------:R-:W-:-:S04]  /*0ba0*/  @!P2 IADD3 R12, PT, PT, R12, -R9, RZ ;  /* 0x800000090c0ca210 */ /* 0x000fc80007ffe0ff */
[----:B------:R-:W-:Y:S02]  /*0bb0*/  ISETP.GE.U32.AND P0, PT, R12, R9, PT ;  /* 0x000000090c00720c */ /* 0x000fe40003f06070 */
[----:B------:R-:W-:Y:S01]  /*0bc0*/  LOP3.LUT R9, R17, R2, RZ, 0x3c, !PT ;  /* 0x0000000211097212 */ /* 0x000fe200078e3cff */
[----:B------:R-:W-:Y:S01]  /*0bd0*/  @!P2 VIADD R11, R11, 0x1 ;  /* 0x000000010b0ba836 */ /* 0x000fe20000000000 */
[----:B------:R-:W-:Y:S02]  /*0be0*/  ISETP.NE.AND P2, PT, R2, RZ, PT ;  /* 0x000000ff0200720c */ /* 0x000fe40003f45270 */
[----:B------:R-:W-:Y:S01]  /*0bf0*/  ISETP.GE.AND P1, PT, R9, RZ, PT ;  /* 0x000000ff0900720c */ /* 0x000fe20003f26270 */
[----:B0-----:R-:W-:-:S06]  /*0c00*/  VIADD R14, R16, 0xffffffe ;  /* 0x0ffffffe100e7836 */ /* 0x001fcc0000000000 */
[----:B------:R-:W-:Y:S01]  /*0c10*/  @P0 IADD3 R11, PT, PT, R11, 0x1, RZ ;  /* 0x000000010b0b0810 */ /* 0x000fe20007ffe0ff */
[----:B------:R-:W0:Y:S04]  /*0c20*/  F2I.FTZ.U32.TRUNC.NTZ R15, R14 ;  /* 0x0000000e000f7305 */ /* 0x000e28000021f000 */
[----:B------:R-:W-:-:S04]  /*0c30*/  IMAD.MOV.U32 R9, RZ, RZ, R11 ;  /* 0x000000ffff097224 */ /* 0x000fc800078e000b */
[----:B------:R-:W-:Y:S01]  /*0c40*/  @!P1 IMAD.MOV R9, RZ, RZ, -R9 ;  /* 0x000000ffff099224 */ /* 0x000fe200078e0a09 */
[----:B------:R-:W-:-:S05]  /*0c50*/  @!P2 LOP3.LUT R9, RZ, R2, RZ, 0x33, !PT ;  /* 0x00000002ff09a212 */ /* 0x000fca00078e33ff */
[----:B------:R-:W-:Y:S01]  /*0c60*/  IMAD.MOV R11, RZ, RZ, -R9 ;  /* 0x000000ffff0b7224 */ /* 0x000fe200078e0a09 */
[----:B0-----:R-:W-:-:S03]  /*0c70*/  IADD3 R19, PT, PT, RZ, -R15, RZ ;  /* 0x8000000fff137210 */ /* 0x001fc60007ffe0ff */
[----:B------:R-:W-:Y:S02]  /*0c80*/  IMAD R17, R2, R11, R17 ;  /* 0x0000000b02117224 */ /* 0x000fe400078e0211 */
[----:B------:R-:W-:Y:S02]  /*0c90*/  IMAD R11, R19, R10, RZ ;  /* 0x0000000a130b7224 */ /* 0x000fe400078e02ff */
[----:B------:R-:W-:Y:S01]  /*0ca0*/  IMAD.MOV.U32 R14, RZ, RZ, RZ ;  /* 0x000000ffff0e7224 */ /* 0x000fe200078e00ff */
[----:B------:R-:W-:Y:S02]  /*0cb0*/  IABS R2, R17 ;  /* 0x0000001100027213 */ /* 0x000fe40000000000 */
[----:B------:R-:W-:Y:S01]  /*0cc0*/  IABS R12, R0 ;  /* 0x00000000000c7213 */ /* 0x000fe20000000000 */
[----:B------:R-:W-:Y:S01]  /*0cd0*/  IMAD.HI.U32 R14, R15, R11, R14 ;  /* 0x0000000b0f0e7227 */ /* 0x000fe200078e000e */
[----:B---3--:R-:W-:-:S03]  /*0ce0*/  IABS R16, R13 ;  /* 0x0000000d00107213 */ /* 0x008fc60000000000 */
[----:B------:R-:W-:Y:S01]  /*0cf0*/  IMAD.MOV.U32 R11, RZ, RZ, R2 ;  /* 0x000000ffff0b7224 */ /* 0x000fe200078e0002 */
[----:B------:R-:W-:Y:S01]  /*0d00*/  IADD3 R15, PT, PT, RZ, -R12, RZ ;  /* 0x8000000cff0f7210 */ /* 0x000fe20007ffe0ff */
[----:B------:R-:W-:Y:S02]  /*0d10*/  IMAD.MOV.U32 R2, RZ, RZ, R16 ;  /* 0x000000ffff027224 */ /* 0x000fe400078e0010 */
[----:B------:R-:W-:Y:S02]  /*0d20*/  IMAD.HI.U32 R14, R14, R11, RZ ;  /* 0x0000000b0e0e7227 */ /* 0x000fe400078e00ff */
[----:B------:R-:W0:Y:S02]  /*0d30*/  I2F.RP R12, R2 ;  /* 0x00000002000c7306 */ /* 0x000e240000209400 */
        /* <DEDUP_REMOVED lines=12> */
[----:B------:R-:W-:Y:S01]  /*0e00*/  IMAD.MOV.U32 R10, RZ, RZ, R14 ;  /* 0x000000ffff0a7224 */ /* 0x000fe200078e000e */
[----:B------:R-:W-:-:S03]  /*0e10*/  IABS R14, R13 ;  /* 0x0000000d000e7213 */ /* 0x000fc60000000000 */
[----:B------:R-:W-:Y:S01]  /*0e20*/  @!P1 IMAD.MOV R10, RZ, RZ, -R10 ;  /* 0x000000ffff0a9224 */ /* 0x000fe200078e0a0a */
[----:B------:R-:W-:Y:S01]  /*0e30*/  @!P2 LOP3.LUT R10, RZ, R0, RZ, 0x33, !PT ;  /* 0x00000000ff0aa212 */ /* 0x000fe200078e33ff */
[----:B------:R-:W-:Y:S02]  /*0e40*/  IMAD.MOV R16, RZ, RZ, -R14 ;  /* 0x000000ffff107224 */ /* 0x000fe400078e0a0e */
[----:B------:R-:W-:Y:S02]  /*0e50*/  HFMA2 R14, -RZ, RZ, 0, 0 ;  /* 0x00000000ff0e7431 */ /* 0x000fe400000001ff */
[----:B------:R-:W-:Y:S01]  /*0e60*/  IMAD.MOV R11, RZ, RZ, -R10 ;  /* 0x000000ffff0b7224 */ /* 0x000fe200078e0a0a */
[----:B0-----:R-:W-:-:S03]  /*0e70*/  IADD3 R19, PT, PT, RZ, -R15, RZ ;  /* 0x8000000fff137210 */ /* 0x001fc60007ffe0ff */
[----:B------:R-:W-:Y:S02]  /*0e80*/  IMAD R12, R0, R11, R17 ;  /* 0x0000000b000c7224 */ /* 0x000fe400078e0211 */
[----:B------:R-:W-:-:S03]  /*0e90*/  IMAD R11, R19, R2, RZ ;  /* 0x00000002130b7224 */ /* 0x000fc600078e02ff */
[----:B------:R-:W-:Y:S01]  /*0ea0*/  IABS R0, R12 ;  /* 0x0000000c00007213 */ /* 0x000fe20000000000 */
[----:B------:R-:W-:-:S04]  /*0eb0*/  IMAD.HI.U32 R14, R15, R11, R14 ;  /* 0x0000000b0f0e7227 */ /* 0x000fc800078e000e */
[----:B------:R-:W-:Y:S02]  /*0ec0*/  IMAD.MOV.U32 R15, RZ, RZ, R0 ;  /* 0x000000ffff0f7224 */ /* 0x000fe400078e0000 */
[----:B------:R-:W-:Y:S02]  /*0ed0*/  IMAD.MOV.U32 R0, RZ, RZ, R16 ;  /* 0x000000ffff007224 */ /* 0x000fe400078e0010 */
[----:B------:R-:W-:-:S04]  /*0ee0*/  IMAD.HI.U32 R11, R14, R15, RZ ;  /* 0x0000000f0e0b7227 */ /* 0x000fc800078e00ff */
[----:B------:R-:W-:-:S05]  /*0ef0*/  IMAD R15, R11, R0, R15 ;  /* 0x000000000b0f7224 */ /* 0x000fca00078e020f */
[----:B------:R-:W-:Y:S02]  /*0f00*/  ISETP.GT.U32.AND P2, PT, R2, R15, PT ;  /* 0x0000000f0200720c */ /* 0x000fe40003f44070 */
[----:B------:R-:W-:-:S11]  /*0f10*/  LOP3.LUT R0, R12, R13, RZ, 0x3c, !PT ;  /* 0x0000000d0c007212 */ /* 0x000fd600078e3cff */
[----:B------:R-:W-:-:S04]  /*0f20*/  @!P2 IADD3 R15, PT, PT, R15, -R2, RZ ;  /* 0x800000020f0fa210 */ /* 0x000fc80007ffe0ff */
[----:B------:R-:W-:Y:S01]  /*0f30*/  ISETP.GE.U32.AND P0, PT, R15, R2, PT ;  /* 0x000000020f00720c */ /* 0x000fe20003f06070 */
[----:B------:R-:W-:Y:S01]  /*0f40*/  @!P2 VIADD R11, R11, 0x1 ;  /* 0x000000010b0ba836 */ /* 0x000fe20000000000 */
[----:B------:R-:W-:Y:S02]  /*0f50*/  ISETP.GE.AND P1, PT, R0, RZ, PT ;  /* 0x000000ff0000720c */ /* 0x000fe40003f26270 */
[----:B------:R-:W-:-:S09]  /*0f60*/  ISETP.NE.AND P2, PT, R13, RZ, PT ;  /* 0x000000ff0d00720c */ /* 0x000fd20003f45270 */
[----:B------:R-:W-:-:S05]  /*0f70*/  @P0 VIADD R11, R11, 0x1 ;  /* 0x000000010b0b0836 */ /* 0x000fca0000000000 */
[----:B------:R-:W-:Y:S02]  /*0f80*/  @!P1 IADD3 R11, PT, PT, -R11, RZ, RZ ;  /* 0x000000ff0b0b9210 */ /* 0x000fe40007ffe1ff */
[----:B------:R-:W-:Y:S01]  /*0f90*/  @!P2 LOP3.LUT R11, RZ, R13, RZ, 0x33, !PT ;  /* 0x0000000dff0ba212 */ /* 0x000fe200078e33ff */
[----:B------:R0:W-:Y:S01]  /*0fa0*/  STL.128 [R1], R4 ;  /* 0x0000000401007387 */ /* 0x0001e20000100c00 */
[----:B------:R-:W-:-:S03]  /*0fb0*/  ULOP3.LUT UR4, UR4, 0x7ffffff8, URZ, 0xc0, !UPT ;  /* 0x7ffffff804047892 */ /* 0x000fc6000f8ec0ff */
[----:B------:R0:W-:Y:S01]  /*0fc0*/  STL.128 [R1+0x10], R8 ;  /* 0x0000100801007387 */ /* 0x0001e20000100c00 */
[----:B------:R-:W-:Y:S02]  /*0fd0*/  UIADD3 UR6, UP0, UPT, UR6, 0x20, URZ ;  /* 0x0000002006067890 */ /* 0x000fe4000ff1e0ff */
[----:B------:R-:W-:Y:S02]  /*0fe0*/  UIADD3 UR5, UPT, UPT, -UR4, 0x8, URZ ;  /* 0x0000000804057890 */ /* 0x000fe4000fffe1ff */
[----:B------:R-:W-:Y:S02]  /*0ff0*/  UIADD3.X UR7, UPT, UPT, URZ, UR7, URZ, UP0, !UPT ;  /* 0x00000007ff077290 */ /* 0x000fe400087fe4ff */
[----:B------:R-:W-:Y:S01]  /*1000*/  UISETP.NE.AND UP0, UPT, UR5, URZ, UPT ;  /* 0x000000ff0500728c */ /* 0x000fe2000bf05270 */
[----:B------:R-:W-:Y:S02]  /*1010*/  IMAD.MOV R2, RZ, RZ, -R11 ;  /* 0x000000ffff027224 */ /* 0x000fe400078e0a0b */
[----:B------:R-:W-:-:S02]  /*1020*/  IMAD.U32 R0, RZ, RZ, UR4 ;  /* 0x00000004ff007e24 */ /* 0x000fc4000f8e00ff */
[----:B------:R-:W-:-:S04]  /*1030*/  IMAD R2, R13, R2, R12 ;  /* 0x000000020d027224 */ /* 0x000fc800078e020c */
[----:B0-----:R-:W-:Y:S05]  /*1040*/  BRA.U !UP0, `(.L_x_1) ;  /* 0x0000000d08c07547 */ /* 0x001fea000b800000 */
[----:B------:R-:W-:Y:S01]  /*1050*/  IADD3 R14, PT, PT, R1, 0x30, RZ ;  /* 0x00000030010e7810 */ /* 0x000fe20007ffe0ff */
[----:B------:R-:W-:Y:S02]  /*1060*/  IMAD.U32 R12, RZ, RZ, UR6 ;  /* 0x00000006ff0c7e24 */ /* 0x000fe4000f8e00ff */
[----:B------:R-:W-:-:S07]  /*1070*/  IMAD.U32 R13, RZ, RZ, UR7 ;  /* 0x00000007ff0d7e24 */ /* 0x000fce000f8e00ff */
.L_x_2:
[----:B------:R-:W2:Y:S04]  /*1080*/  LDG.E R11, desc[UR14][R12.64+-0x10] ;  /* 0xfffff00e0c0b7981 */ /* 0x000ea8000c1e1900 */
        /* <DEDUP_REMOVED lines=16> */
[----:B------:R-:W-:Y:S02]  /*1190*/  IADD3 R18, PT, PT, RZ, -R18, RZ ;  /* 0x80000012ff127210 */ /* 0x000fe40007ffe0ff */
[----:B---3--:R-:W-:-:S03]  /*11a0*/  IABS R5, R17 ;  /* 0x0000001100057213 */ /* 0x008fc60000000000 */
        /* <DEDUP_REMOVED lines=19> */
[----:B------:R-:W2:Y:S01]  /*12e0*/  LDG.E R11, desc[UR14][R12.64+0x8] ;  /* 0x0000080e0c0b7981 */ /* 0x000ea2000c1e1900 */
[----:B------:R-:W-:Y:S02]  /*12f0*/  IMAD R19, R18, R5, RZ ;  /* 0x0000000512137224 */ /* 0x000fe400078e02ff */
[----:B------:R-:W-:Y:S01]  /*1300*/  IMAD.MOV.U32 R6, RZ, RZ, RZ ;  /* 0x000000ffff067224 */ /* 0x000fe200078e00ff */
[----:B------:R-:W-:-:S03]  /*1310*/  IABS R16, R2 ;  /* 0x0000000200107213 */ /* 0x000fc60000000000 */
[----:B------:R-:W-:Y:S01]  /*1320*/  IMAD.HI.U32 R6, R7, R19, R6 ;  /* 0x0000001307067227 */ /* 0x000fe200078e0006 */
[----:B----4-:R-:W-:Y:S02]  /*1330*/  IABS R19, R15 ;  /* 0x0000000f00137213 */ /* 0x010fe40000000000 */
[----:B------:R-:W-:Y:S01]  /*1340*/  IABS R18, R17 ;  /* 0x0000001100127213 */ /* 0x000fe20000000000 */
[----:B------:R-:W-:Y:S02]  /*1350*/  IMAD.MOV.U32 R7, RZ, RZ, R16 ;  /* 0x000000ffff077224 */ /* 0x000fe400078e0010 */
[----:B------:R-:W-:Y:S01]  /*1360*/  IMAD.MOV.U32 R16, RZ, RZ, R19 ;  /* 0x000000ffff107224 */ /* 0x000fe200078e0013 */
[----:B------:R-:W-:Y:S01]  /*1370*/  IADD3 R20, PT, PT, RZ, -R18, RZ ;  /* 0x80000012ff147210 */ /* 0x000fe20007ffe0ff */
[----:B------:R-:W-:-:S04]  /*1380*/  IMAD.HI.U32 R19, R6, R7, RZ ;  /* 0x0000000706137227 */ /* 0x000fc800078e00ff */
[----:B------:R-:W-:-:S05]  /*1390*/  IMAD R6, R19, R20, R7 ;  /* 0x0000001413067224 */ /* 0x000fca00078e0207 */
[----:B------:R-:W-:Y:S01]  /*13a0*/  ISETP.GT.U32.AND P2, PT, R5, R6, PT ;  /* 0x000000060500720c */ /* 0x000fe20003f44070 */
[----:B------:R-:W0:-:S12]  /*13b0*/  I2F.RP R18, R16 ;  /* 0x0000001000127306 */ /* 0x000e180000209400 */
[----:B------:R-:W-:-:S04]  /*13c0*/  @!P2 IADD3 R6, PT, PT, R6, -R5, RZ ;  /* 0x800000050606a210 */ /* 0x000fc80007ffe0ff */
[----:B------:R-:W-:Y:S01]  /*13d0*/  ISETP.GE.U32.AND P0, PT, R6, R5, PT ;  /* 0x000000050600720c */ /* 0x000fe20003f06070 */
[----:B0-----:R-:W0:Y:S01]  /*13e0*/  MUFU.RCP R18, R18 ;  /* 0x0000001200127308 */ /* 0x001e220000001000 */
[----:B------:R-:W-:Y:S01]  /*13f0*/  LOP3.LUT R5, R2, R17, RZ, 0x3c, !PT ;  /* 0x0000001102057212 */ /* 0x000fe200078e3cff */
[----:B------:R-:W-:Y:S01]  /*1400*/  @!P2 VIADD R19, R19, 0x1 ;  /* 0x000000011313a836 */ /* 0x000fe20000000000 */
[----:B------:R-:W-:Y:S02]  /*1410*/  ISETP.NE.AND P2, PT, R17, RZ, PT ;  /* 0x000000ff1100720c */ /* 0x000fe40003f45270 */
[----:B------:R-:W-:-:S07]  /*1420*/  ISETP.GE.AND P1, PT, R5, RZ, PT ;  /* 0x000000ff0500720c */ /* 0x000fce0003f26270 */
[----:B------:R-:W-:-:S05]  /*1430*/  @P0 IADD3 R19, PT, PT, R19, 0x1, RZ ;  /* 0x0000000113130810 */ /* 0x000fca0007ffe0ff */
[----:B------:R-:W-:Y:S02]  /*1440*/  IMAD.MOV.U32 R5, RZ, RZ, R19 ;  /* 0x000000ffff057224 */ /* 0x000fe400078e0013 */
[----:B0-----:R-:W-:Y:S02]  /*1450*/  VIADD R6, R18, 0xffffffe ;  /* 0x0ffffffe12067836 */ /* 0x001fe40000000000 */
[----:B------:R-:W-:Y:S01]  /*1460*/  @!P1 IMAD.MOV R5, RZ, RZ, -R5 ;  /* 0x000000ffff059224 */ /* 0x000fe200078e0a05 */
[----:B------:R-:W-:Y:S01]  /*1470*/  @!P2 LOP3.LUT R5, RZ, R17, RZ, 0x33, !PT ;  /* 0x00000011ff05a212 */ /* 0x000fe200078e33ff */
[----:B------:R-:W0:Y:S04]  /*1480*/  F2I.FTZ.U32.TRUNC.NTZ R7, R6 ;  /* 0x0000000600077305 */ /* 0x000e28000021f000 */
[----:B------:R-:W-:-:S04]  /*1490*/  IMAD.MOV R18, RZ, RZ, -R5 ;  /* 0x000000ffff127224 */ /* 0x000fc800078e0a05 */
[----:B------:R-:W-:Y:S02]  /*14a0*/  IMAD R18, R17, R18, R2 ;  /* 0x0000001211127224 */ /* 0x000fe400078e0202 */
[----:B------:R-:W3:Y:S01]  /*14b0*/  LDG.E R2, desc[UR14][R12.64+0xc] ;  /* 0x00000c0e0c027981 */ /* 0x000ee2000c1e1900 */
[----:B0-----:R-:W-:Y:S01]  /*14c0*/  IADD3 R19, PT, PT, RZ, -R7, RZ ;  /* 0x80000007ff137210 */ /* 0x001fe20007ffe0ff */
[----:B------:R-:W-:-:S04]  /*14d0*/  IMAD.MOV.U32 R6, RZ, RZ, RZ ;  /* 0x000000ffff067224 */ /* 0x000fc800078e00ff */
[----:B------:R-:W-:Y:S01]  /*14e0*/  IMAD R17, R19, R16, RZ ;  /* 0x0000001013117224 */ /* 0x000fe200078e02ff */
[----:B------:R-:W-:Y:S02]  /*14f0*/  IABS R19, R18 ;  /* 0x0000001200137213 */ /* 0x000fe40000000000 */
[----:B------:R-:W-:Y:S01]  /*1500*/  IABS R20, R15 ;  /* 0x0000000f00147213 */ /* 0x000fe20000000000 */
[----:B------:R-:W-:-:S04]  /*1510*/  IMAD.HI.U32 R6, R7, R17, R6 ;  /* 0x0000001107067227 */ /* 0x000fc800078e0006 */
[----:B------:R-:W-:Y:S01]  /*1520*/  IMAD.MOV.U32 R17, RZ, RZ, R19 ;  /* 0x000000ffff117224 */ /* 0x000fe200078e0013 */
[----:B------:R-:W-:Y:S02]  /*1530*/  IADD3 R20, PT, PT, RZ, -R20, RZ ;  /* 0x80000014ff147210 */ /* 0x000fe40007ffe0ff */
[----:B-----5:R-:W-:Y:S01]  /*1540*/  IABS R7, R8 ;  /* 0x0000000800077213 */ /* 0x020fe20000000000 */
[----:B------:R-:W-:-:S03]  /*1550*/  IMAD.HI.U32 R6, R6, R17, RZ ;  /* 0x0000001106067227 */ /* 0x000fc600078e00ff */
[----:B------:R-:W0:Y:S01]  /*1560*/  I2F.RP R19, R7 ;  /* 0x0000000700137306 */ /* 0x000e220000209400 */
[----:B------:R-:W-:-:S05]  /*1570*/  IMAD R17, R6, R20, R17 ;  /* 0x0000001406117224 */ /* 0x000fca00078e0211 */
[----:B------:R-:W-:Y:S02]  /*1580*/  ISETP.GT.U32.AND P2, PT, R16, R17, PT ;  /* 0x000000111000720c */ /* 0x000fe40003f44070 */
[----:B0-----:R-:W0:Y:S11]  /*1590*/  MUFU.RCP R19, R19 ;  /* 0x0000001300137308 */ /* 0x001e360000001000 */
[----:B------:R-:W-:-:S05]  /*15a0*/  @!P2 IMAD.IADD R17, R17, 0x1, -R16 ;  /* 0x000000011111a824 */ /* 0x000fca00078e0a10 */
[----:B------:R-:W-:Y:S02]  /*15b0*/  ISETP.GE.U32.AND P0, PT, R17, R16, PT ;  /* 0x000000101100720c */ /* 0x000fe40003f06070 */
[----:B------:R-:W-:Y:S01]  /*15c0*/  LOP3.LUT R16, R18, R15, RZ, 0x3c, !PT ;  /* 0x0000000f12107212 */ /* 0x000fe200078e3cff */
[----:B------:R-:W-:Y:S01]  /*15d0*/  @!P2 VIADD R6, R6, 0x1 ;  /* 0x000000010606a836 */ /* 0x000fe20000000000 */
[----:B------:R-:W-:Y:S02]  /*15e0*/  ISETP.NE.AND P2, PT, R15, RZ, PT ;  /* 0x000000ff0f00720c */ /* 0x000fe40003f45270 */
[----:B------:R-:W-:Y:S02]  /*15f0*/  ISETP.GE.AND P1, PT, R16, RZ, PT ;  /* 0x000000ff1000720c */ /* 0x000fe40003f26270 */
[----:B0-----:R-:W-:-:S04]  /*1600*/  IADD3 R16, PT, PT, R19, 0xffffffe, RZ ;  /* 0x0ffffffe13107810 */ /* 0x001fc80007ffe0ff */
[----:B------:R-:W0:Y:S01]  /*1610*/  F2I.FTZ.U32.TRUNC.NTZ R17, R16 ;  /* 0x0000001000117305 */ /* 0x000e22000021f000 */
[----:B------:R-:W-:-:S06]  /*1620*/  @P0 VIADD R6, R6, 0x1 ;  /* 0x0000000106060836 */ /* 0x000fcc0000000000 */
[----:B------:R-:W-:Y:S02]  /*1630*/  @!P1 IADD3 R6, PT, PT, -R6, RZ, RZ ;  /* 0x000000ff06069210 */ /* 0x000fe40007ffe1ff */
[----:B------:R-:W-:-:S05]  /*1640*/  @!P2 LOP3.LUT R6, RZ, R15, RZ, 0x33, !PT ;  /* 0x0000000fff06a212 */ /* 0x000fca00078e33ff */
[----:B------:R-:W-:Y:S02]  /*1650*/  IMAD.MOV R19, RZ, RZ, -R6 ;  /* 0x000000ffff137224 */ /* 0x000fe400078e0a06 */
[----:B0-----:R-:W-:Y:S02]  /*1660*/  IMAD.MOV R20, RZ, RZ, -R17 ;  /* 0x000000ffff147224 */ /* 0x001fe400078e0a11 */
[----:B------:R-:W-:Y:S01]  /*1670*/  IMAD R15, R15, R19, R18 ;  /* 0x000000130f0f7224 */ /* 0x000fe200078e0212 */
[----:B------:R-:W-:Y:S01]  /*1680*/  MOV R16, RZ ;  /* 0x000000ff00107202 */ /* 0x000fe20000000f00 */
[----:B------:R-:W-:-:S03]  /*1690*/  IMAD R19, R20, R7, RZ ;  /* 0x0000000714137224 */ /* 0x000fc600078e02ff */
[----:B------:R-:W-:Y:S01]  /*16a0*/  IABS R18, R15 ;  /* 0x0000000f00127213 */ /* 0x000fe20000000000 */
[----:B------:R-:W-:Y:S01]  /*16b0*/  IMAD.HI.U32 R16, R17, R19, R16 ;  /* 0x0000001311107227 */ /* 0x000fe200078e0010 */
[----:B------:R-:W-:-:S03]  /*16c0*/  IABS R20, R8 ;  /* 0x0000000800147213 */ /* 0x000fc60000000000 */
[----:B------:R-:W-:Y:S01]  /*16d0*/  IMAD.MOV.U32 R17, RZ, RZ, R18 ;  /* 0x000000ffff117224 */ /* 0x000fe200078e0012 */
[----:B------:R-:W-:Y:S01]  /*16e0*/  IABS R19, R9 ;  /* 0x0000000900137213 */ /* 0x000fe20000000000 */
[----:B------:R-:W-:Y:S02]  /*16f0*/  IMAD.MOV R21, RZ, RZ, -R20 ;  /* 0x000000ffff157224 */ /* 0x000fe400078e0a14 */
[----:B------:R-:W-:Y:S01]  /*1700*/  IMAD.HI.U32 R20, R16, R17, RZ ;  /* 0x0000001110147227 */ /* 0x000fe200078e00ff */
[----:B------:R-:W-:-:S03]  /*1710*/  MOV R18, R19 ;  /* 0x0000001300127202 */ /* 0x000fc60000000f00 */
[----:B------:R-:W-:Y:S01]  /*1720*/  IMAD R16, R20, R21, R17 ;  /* 0x0000001514107224 */ /* 0x000fe200078e0211 */
[----:B------:R-:W0:Y:S04]  /*1730*/  I2F.RP R19, R18 ;  /* 0x0000001200137306 */ /* 0x000e280000209400 */
[----:B------:R-:W-:-:S04]  /*1740*/  ISETP.GT.U32.AND P2, PT, R7, R16, PT ;  /* 0x000000100700720c */ /* 0x000fc80003f44070 */
[----:B0-----:R-:W0:Y:S09]  /*1750*/  MUFU.RCP R19, R19 ;  /* 0x0000001300137308 */ /* 0x001e320000001000 */
[----:B------:R-:W-:-:S05]  /*1760*/  @!P2 IMAD.IADD R16, R16, 0x1, -R7 ;  /* 0x000000011010a824 */ /* 0x000fca00078e0a07 */
[----:B------:R-:W-:Y:S02]  /*1770*/  ISETP.GE.U32.AND P0, PT, R16, R7, PT ;  /* 0x000000071000720c */ /* 0x000fe40003f06070 */
[----:B------:R-:W-:Y:S02]  /*1780*/  LOP3.LUT R7, R15, R8, RZ, 0x3c, !PT ;  /* 0x000000080f077212 */ /* 0x000fe400078e3cff */
[----:B------:R-:W-:Y:S02]  /*1790*/  @!P2 IADD3 R20, PT, PT, R20, 0x1, RZ ;  /* 0x000000011414a810 */ /* 0x000fe40007ffe0ff */
[----:B------:R-:W-:Y:S02]  /*17a0*/  ISETP.GE.AND P1, PT, R7, RZ, PT ;  /* 0x000000ff0700720c */ /* 0x000fe40003f26270 */
[----:B------:R-:W-:Y:S01]  /*17b0*/  ISETP.NE.AND P2, PT, R8, RZ, PT ;  /* 0x000000ff0800720c */ /* 0x000fe20003f45270 */
[----:B0-----:R-:W-:-:S04]  /*17c0*/  VIADD R16, R19, 0xffffffe ;  /* 0x0ffffffe13107836 */ /* 0x001fc80000000000 */
[----:B------:R-:W-:Y:S01]  /*17d0*/  @P0 VIADD R20, R20, 0x1 ;  /* 0x0000000114140836 */ /* 0x000fe20000000000 */
[----:B------:R0:W1:Y:S03]  /*17e0*/  F2I.FTZ.U32.TRUNC.NTZ R17, R16 ;  /* 0x0000001000117305 */ /* 0x000066000021f000 */
[----:B------:R-:W-:-:S05]  /*17f0*/  IMAD.MOV.U32 R7, RZ, RZ, R20 ;  /* 0x000000ffff077224 */ /* 0x000fca00078e0014 */
[----:B------:R-:W-:Y:S02]  /*1800*/  @!P1 IADD3 R7, PT, PT, -R7, RZ, RZ ;  /* 0x000000ff07079210 */ /* 0x000fe40007ffe1ff */
[----:B------:R-:W-:Y:S01]  /*1810*/  @!P2 LOP3.LUT R7, RZ, R8, RZ, 0x33, !PT ;  /* 0x00000008ff07a212 */ /* 0x000fe200078e33ff */
[----:B0-----:R-:W-:-:S04]  /*1820*/  HFMA2 R16, -RZ, RZ, 0, 0 ;  /* 0x00000000ff107431 */ /* 0x001fc800000001ff */
[----:B------:R-:W-:Y:S02]  /*1830*/  IMAD.MOV R20, RZ, RZ, -R7 ;  /* 0x000000ffff147224 */ /* 0x000fe400078e0a07 */
[----:B-1----:R-:W-:Y:S02]  /*1840*/  IMAD.MOV R19, RZ, RZ, -R17 ;  /* 0x000000ffff137224 */ /* 0x002fe400078e0a11 */
[----:B------:R-:W-:Y:S02]  /*1850*/  IMAD R20, R8, R20, R15 ;  /* 0x0000001408147224 */ /* 0x000fe400078e020f */
        /* <DEDUP_REMOVED lines=8> */
[----:B------:R-:W0:Y:S03]  /*18e0*/  I2F.RP R19, R15 ;  /* 0x0000000f00137306 */ /* 0x000e260000209400 */
[----:B------:R-:W-:-:S05]  /*18f0*/  IMAD R17, R8, R21, R17 ;  /* 0x0000001508117224 */ /* 0x000fca00078e0211 */
[----:B------:R-:W-:Y:S01]  /*1900*/  ISETP.GT.U32.AND P2, PT, R18, R17, PT ;  /* 0x000000111200720c */ /* 0x000fe20003f44070 */
[----:B0-----:R-:W0:Y:S01]  /*1910*/  MUFU.RCP R19, R19 ;  /* 0x0000001300137308 */ /* 0x001e220000001000 */
[----:B------:R-:W-:-:S11]  /*1920*/  LOP3.LUT R16, R20, R9, RZ, 0x3c, !PT ;  /* 0x0000000914107212 */ /* 0x000fd600078e3cff */
[----:B------:R-:W-:-:S04]  /*1930*/  @!P2 IADD3 R17, PT, PT, R17, -R18, RZ ;  /* 0x800000121111a210 */ /* 0x000fc80007ffe0ff */
[----:B------:R-:W-:Y:S01]  /*1940*/  ISETP.GE.U32.AND P0, PT, R17, R18, PT ;  /* 0x000000121100720c */ /* 0x000fe20003f06070 */
[----:B------:R-:W-:Y:S01]  /*1950*/  @!P2 VIADD R8, R8, 0x1 ;  /* 0x000000010808a836 */ /* 0x000fe20000000000 */
[----:B------:R-:W-:Y:S02]  /*1960*/  ISETP.GE.AND P1, PT, R16, RZ, PT ;  /* 0x000000ff1000720c */ /* 0x000fe40003f26270 */
[----:B------:R-:W-:Y:S01]  /*1970*/  ISETP.NE.AND P2, PT, R9, RZ, PT ;  /* 0x000000ff0900720c */ /* 0x000fe20003f45270 */
[----:B0-----:R-:W-:-:S04]  /*1980*/  VIADD R16, R19, 0xffffffe ;  /* 0x0ffffffe13107836 */ /* 0x001fc80000000000 */
[----:B------:R-:W0:Y:S04]  /*1990*/  F2I.FTZ.U32.TRUNC.NTZ R17, R16 ;  /* 0x0000001000117305 */ /* 0x000e28000021f000 */
[----:B------:R-:W-:-:S05]  /*19a0*/  @P0 IADD3 R8, PT, PT, R8, 0x1, RZ ;  /* 0x0000000108080810 */ /* 0x000fca0007ffe0ff */
[----:B------:R-:W-:Y:S01]  /*19b0*/  @!P1 IMAD.MOV R8, RZ, RZ, -R8 ;  /* 0x000000ffff089224 */ /* 0x000fe200078e0a08 */
[----:B------:R-:W-:-:S04]  /*19c0*/  @!P2 LOP3.LUT R8, RZ, R9, RZ, 0x33, !PT ;  /* 0x00000009ff08a212 */ /* 0x000fc800078e33ff */
[----:B------:R-:W-:Y:S01]  /*19d0*/  IADD3 R19, PT, PT, -R8, RZ, RZ ;  /* 0x000000ff08137210 */ /* 0x000fe20007ffe1ff */
[----:B0-----:R-:W-:-:S04]  /*19e0*/  IMAD.MOV R18, RZ, RZ, -R17 ;  /* 0x000000ffff127224 */ /* 0x001fc800078e0a11 */
[----:B------:R-:W-:Y:S02]  /*19f0*/  IMAD R19, R9, R19, R20 ;  /* 0x0000001309137224 */ /* 0x000fe400078e0214 */
[----:B------:R-:W-:Y:S02]  /*1a00*/  IMAD R9, R18, R15, RZ ;  /* 0x0000000f12097224 */ /* 0x000fe400078e02ff */
[----:B------:R-:W-:Y:S01]  /*1a10*/  IMAD.MOV.U32 R16, RZ, RZ, RZ ;  /* 0x000000ffff107224 */ /* 0x000fe200078e00ff */
[----:B------:R-:W-:-:S03]  /*1a20*/  IABS R18, R19 ;  /* 0x0000001300127213 */ /* 0x000fc60000000000 */
[----:B------:R-:W-:Y:S01]  /*1a30*/  IMAD.HI.U32 R16, R17, R9, R16 ;  /* 0x0000000911107227 */ /* 0x000fe200078e0010 */
[----:B--2---:R-:W-:Y:S02]  /*1a40*/  IABS R9, R11 ;  /* 0x0000000b00097213 */ /* 0x004fe40000000000 */
[----:B------:R-:W-:Y:S02]  /*1a50*/  IABS R20, R10 ;  /* 0x0000000a00147213 */ /* 0x000fe40000000000 */
[----:B------:R-:W-:Y:S01]  /*1a60*/  MOV R17, R18 ;  /* 0x0000001200117202 */ /* 0x000fe20000000f00 */
[----:B------:R-:W-:Y:S02]  /*1a70*/  IMAD.MOV.U32 R18, RZ, RZ, R9 ;  /* 0x000000ffff127224 */ /* 0x000fe400078e0009 */
[----:B------:R-:W-:Y:S02]  /*1a80*/  IMAD.MOV R22, RZ, RZ, -R20 ;  /* 0x000000ffff167224 */ /* 0x000fe400078e0a14 */
        /* <DEDUP_REMOVED lines=10> */
[----:B------:R-:W-:Y:S02]  /*1b30*/  ISETP.GE.AND P1, PT, R15, RZ, PT ;  /* 0x000000ff0f00720c */ /* 0x000fe40003f26270 */
[----:B0-----:R-:W-:-:S04]  /*1b40*/  IADD3 R16, PT, PT, R20, 0xffffffe, RZ ;  /* 0x0ffffffe14107810 */ /* 0x001fc80007ffe0ff */
[----:B------:R0:W1:Y:S01]  /*1b50*/  F2I.FTZ.U32.TRUNC.NTZ R17, R16 ;  /* 0x0000001000117305 */ /* 0x000062000021f000 */
[----:B------:R-:W-:-:S06]  /*1b60*/  @P0 VIADD R9, R9, 0x1 ;  /* 0x0000000109090836 */ /* 0x000fcc0000000000 */
        /* <DEDUP_REMOVED lines=11> */
[----:B---3--:R-:W-:Y:S01]  /*1c20*/  IABS R15, R2 ;  /* 0x00000002000f7213 */ /* 0x008fe20000000000 */
        /* <DEDUP_REMOVED lines=12> */
[----:B0-----:R-:W-:-:S04]  /*1cf0*/  VIADD R16, R19, 0xffffffe ;  /* 0x0ffffffe13107836 */ /* 0x001fc80000000000 */
[----:B------:R-:W0:Y:S02]  /*1d00*/  F2I.FTZ.U32.TRUNC.NTZ R17, R16 ;  /* 0x0000001000117305 */ /* 0x000e24000021f000 */
[----:B------:R-:W-:-:S06]  /*1d10*/  @P0 IADD3 R10, PT, PT, R10, 0x1, RZ ;  /* 0x000000010a0a0810 */ /* 0x000fcc0007ffe0ff */
[----:B------:R-:W-:Y:S01]  /*1d20*/  @!P1 IMAD.MOV R10, RZ, RZ, -R10 ;  /* 0x000000ffff0a9224 */ /* 0x000fe200078e0a0a */
[----:B------:R-:W-:-:S04]  /*1d30*/  @!P2 LOP3.LUT R10, RZ, R11, RZ, 0x33, !PT ;  /* 0x0000000bff0aa212 */ /* 0x000fc800078e33ff */
[----:B------:R-:W-:Y:S01]  /*1d40*/  IADD3 R19, PT, PT, -R10, RZ, RZ ;  /* 0x000000ff0a137210 */ /* 0x000fe20007ffe1ff */
[----:B0-----:R-:W-:-:S04]  /*1d50*/  IMAD.MOV R18, RZ, RZ, -R17 ;  /* 0x000000ffff127224 */ /* 0x001fc800078e0a11 */
[----:B------:R-:W-:Y:S01]  /*1d60*/  IMAD R19, R11, R19, R20 ;  /* 0x000000130b137224 */ /* 0x000fe200078e0214 */
[----:B------:R-:W-:Y:S01]  /*1d70*/  IABS R20, R2 ;  /* 0x0000000200147213 */ /* 0x000fe20000000000 */
[----:B------:R-:W-:Y:S02]  /*1d80*/  IMAD R11, R18, R15, RZ ;  /* 0x0000000f120b7224 */ /* 0x000fe400078e02ff */
[----:B------:R-:W-:Y:S01]  /*1d90*/  IMAD.MOV.U32 R16, RZ, RZ, RZ ;  /* 0x000000ffff107224 */ /* 0x000fe200078e00ff */
[----:B------:R-:W-:Y:S01]  /*1da0*/  IABS R18, R19 ;  /* 0x0000001300127213 */ /* 0x000fe20000000000 */
[----:B------:R-:W-:Y:S02]  /*1db0*/  IMAD.MOV R20, RZ, RZ, -R20 ;  /* 0x000000ffff147224 */ /* 0x000fe400078e0a14 */
[----:B------:R-:W-:Y:S01]  /*1dc0*/  IMAD.HI.U32 R16, R17, R11, R16 ;  /* 0x0000000b11107227 */ /* 0x000fe200078e0010 */
[----:B------:R-:W-:-:S03]  /*1dd0*/  MOV R17, R18 ;  /* 0x0000001200117202 */ /* 0x000fc60000000f00 */
[----:B------:R-:W-:Y:S02]  /*1de0*/  IMAD.MOV.U32 R18, RZ, RZ, R20 ;  /* 0x000000ffff127224 */ /* 0x000fe400078e0014 */
[----:B------:R-:W-:-:S04]  /*1df0*/  IMAD.HI.U32 R11, R16, R17, RZ ;  /* 0x00000011100b7227 */ /* 0x000fc800078e00ff */
[----:B------:R-:W-:-:S05]  /*1e00*/  IMAD R16, R11, R18, R17 ;  /* 0x000000120b107224 */ /* 0x000fca00078e0211 */
[----:B------:R-:W-:-:S13]  /*1e10*/  ISETP.GT.U32.AND P2, PT, R15, R16, PT ;  /* 0x000000100f00720c */ /* 0x000fda0003f44070 */
[----:B------:R-:W-:-:S05]  /*1e20*/  @!P2 IMAD.IADD R16, R16, 0x1, -R15 ;  /* 0x000000011010a824 */ /* 0x000fca00078e0a0f */
[----:B------:R-:W-:Y:S02]  /*1e30*/  ISETP.GE.U32.AND P0, PT, R16, R15, PT ;  /* 0x0000000f1000720c */ /* 0x000fe40003f06070 */
[----:B------:R-:W-:Y:S02]  /*1e40*/  LOP3.LUT R15, R19, R2, RZ, 0x3c, !PT ;  /* 0x00000002130f7212 */ /* 0x000fe400078e3cff */
[----:B------:R-:W-:Y:S02]  /*1e50*/  @!P2 IADD3 R11, PT, PT, R11, 0x1, RZ ;  /* 0x000000010b0ba810 */ /* 0x000fe40007ffe0ff */
[----:B------:R-:W-:Y:S02]  /*1e60*/  ISETP.GE.AND P1, PT, R15, RZ, PT ;  /* 0x000000ff0f00720c */ /* 0x000fe40003f26270 */
[----:B------:R-:W-:Y:S01]  /*1e70*/  ISETP.NE.AND P2, PT, R2, RZ, PT ;  /* 0x000000ff0200720c */ /* 0x000fe20003f45270 */
[----:B------:R-:W-:-:S04]  /*1e80*/  UIADD3 UR5, UPT, UPT, UR5, 0x8, URZ ;  /* 0x0000000805057890 */ /* 0x000fc8000fffe0ff */
[----:B------:R-:W-:Y:S01]  /*1e90*/  @P0 VIADD R11, R11, 0x1 ;  /* 0x000000010b0b0836 */ /* 0x000fe20000000000 */
[----:B------:R-:W-:-:S05]  /*1ea0*/  UISETP.NE.AND UP0, UPT, UR5, URZ, UPT ;  /* 0x000000ff0500728c */ /* 0x000fca000bf05270 */
[----:B------:R-:W-:Y:S02]  /*1eb0*/  @!P1 IMAD.MOV R11, RZ, RZ, -R11 ;  /* 0x000000ffff0b9224 */ /* 0x000fe400078e0a0b */
[----:B------:R-:W-:Y:S02]  /*1ec0*/  @!P2 LOP3.LUT R11, RZ, R2, RZ, 0x33, !PT ;  /* 0x00000002ff0ba212 */ /* 0x000fe400078e33ff */
[----:B------:R-:W-:Y:S02]  /*1ed0*/  IADD3 R12, P0, PT, R12, 0x20, RZ ;  /* 0x000000200c0c7810 */ /* 0x000fe40007f1e0ff */
[----:B------:R-:W-:Y:S01]  /*1ee0*/  IADD3 R15, PT, PT, -R11, RZ, RZ ;  /* 0x000000ff0b0f7210 */ /* 0x000fe20007ffe1ff */
[----:B------:R-:W-:Y:S02]  /*1ef0*/  STL.128 [R14+-0x10], R4 ;  /* 0xfffff0040e007387 */ /* 0x000fe40000100c00 */
[----:B------:R-:W-:Y:S02]  /*1f00*/  IMAD.X R13, RZ, RZ, R13, P0 ;  /* 0x000000ffff0d7224 */ /* 0x000fe400000e060d */
[----:B------:R0:W-:Y:S01]  /*1f10*/  STL.128 [R14], R8 ;  /* 0x000000080e007387 */ /* 0x0001e20000100c00 */
[----:B------:R-:W-:-:S02]  /*1f20*/  IMAD R2, R2, R15, R19 ;  /* 0x0000000f02027224 */ /* 0x000fc400078e0213 */
[----:B0-----:R-:W-:Y:S01]  /*1f30*/  VIADD R14, R14, 0x20 ;  /* 0x000000200e0e7836 */ /* 0x001fe20000000000 */
[----:B------:R-:W-:Y:S06]  /*1f40*/  BRA.U UP0, `(.L_x_2) ;  /* 0xfffffff1004c7547 */ /* 0x000fec000b83ffff */
.L_x_1:
[----:B------:R-:W-:-:S09]  /*1f50*/  UISETP.NE.AND UP0, UPT, UR9, URZ, UPT ;  /* 0x000000ff0900728c */ /* 0x000fd2000bf05270 */
[----:B------:R-:W-:Y:S05]  /*1f60*/  BRA.U !UP0, `(.L_x_3) ;  /* 0x0000000d08907547 */ /* 0x000fea000b800000 */
[----:B------:R-:W0:Y:S01]  /*1f70*/  LDCU UR4, c[0x0][0x3b0] ;  /* 0x00007600ff0477ac */ /* 0x000e220008000800 */
[----:B------:R-:W-:Y:S02]  /*1f80*/  UISETP.GE.U32.AND UP1, UPT, UR9, 0x4, UPT ;  /* 0x000000040900788c */ /* 0x000fe4000bf26070 */
[----:B0-----:R-:W-:-:S04]  /*1f90*/  ULOP3.LUT UR5, UR4, 0x3, URZ, 0xc0, !UPT ;  /* 0x0000000304057892 */ /* 0x001fc8000f8ec0ff */
[----:B------:R-:W-:-:S03]  /*1fa0*/  UISETP.NE.AND UP2, UPT, UR5, URZ, UPT ;  /* 0x000000ff0500728c */ /* 0x000fc6000bf45270 */
[----:B------:R-:W-:Y:S08]  /*1fb0*/  BRA.U !UP1, `(.L_x_4) ;  /* 0x0000000509f47547 */ /* 0x000ff0000b800000 */
[----:B------:R-:W0:Y:S02]  /*1fc0*/  LDC.64 R4, c[0x0][0x398] ;  /* 0x0000e600ff047b82 */ /* 0x000e240000000a00 */
[----:B0-----:R-:W-:-:S05]  /*1fd0*/  IMAD.WIDE.U32 R12, R0, 0x4, R4 ;  /* 0x00000004000c7825 */ /* 0x001fca00078e0004 */
[----:B------:R-:W2:Y:S04]  /*1fe0*/  LDG.E R9, desc[UR14][R12.64] ;  /* 0x0000000e0c097981 */ /* 0x000ea8000c1e1900 */
[----:B------:R-:W3:Y:S04]  /*1ff0*/  LDG.E R6, desc[UR14][R12.64+0x4] ;  /* 0x0000040e0c067981 */ /* 0x000ee8000c1e1900 */
[----:B------:R-:W4:Y:S04]  /*2000*/  LDG.E R4, desc[UR14][R12.64+0x8] ;  /* 0x0000080e0c047981 */ /* 0x000f28000c1e1900 */
[----:B------:R0:W5:Y:S01]  /*2010*/  LDG.E R5, desc[UR14][R12.64+0xc] ;  /* 0x00000c0e0c057981 */ /* 0x000162000c1e1900 */
[----:B------:R-:W-:-:S02]  /*2020*/  IABS R14, R2 ;  /* 0x00000002000e7213 */ /* 0x000fc40000000000 */
[----:B--2---:R-:W-:-:S04]  /*2030*/  IABS R15, R9 ;  /* 0x00000009000f7213 */ /* 0x004fc80000000000 */
[----:B------:R-:W1:Y:S08]  /*2040*/  I2F.RP R7, R15 ;  /* 0x0000000f00077306 */ /* 0x000e700000209400 */
[----:B-1----:R-:W1:Y:S02]  /*2050*/  MUFU.RCP R7, R7 ;  /* 0x0000000700077308 */ /* 0x002e640000001000 */
[----:B-1----:R-:W-:-:S02]  /*2060*/  IADD3 R10, PT, PT, R7, 0xffffffe, RZ ;  /* 0x0ffffffe070a7810 */ /* 0x002fc40007ffe0ff */
[----:B---3--:R-:W-:-:S04]  /*2070*/  IABS R7, R6 ;  /* 0x0000000600077213 */ /* 0x008fc80000000000 */
[----:B------:R1:W2:Y:S02]  /*2080*/  F2I.FTZ.U32.TRUNC.NTZ R11, R10 ;  /* 0x0000000a000b7305 */ /* 0x0002a4000021f000 */
[----:B-1----:R-:W-:Y:S02]  /*2090*/  IMAD.MOV.U32 R10, RZ, RZ, RZ ;  /* 0x000000ffff0a7224 */ /* 0x002fe400078e00ff */
[----:B--2---:R-:W-:-:S04]  /*20a0*/  IMAD.MOV R8, RZ, RZ, -R11 ;  /* 0x000000ffff087224 */ /* 0x004fc800078e0a0b */
[----:B------:R-:W-:Y:S01]  /*20b0*/  IMAD R17, R8, R15, RZ ;  /* 0x0000000f08117224 */ /* 0x000fe200078e02ff */
[----:B------:R-:W-:-:S03]  /*20c0*/  IABS R8, R9 ;  /* 0x0000000900087213 */ /* 0x000fc60000000000 */
[----:B------:R-:W-:Y:S01]  /*20d0*/  IMAD.HI.U32 R11, R11, R17, R10 ;  /* 0x000000110b0b7227 */ /* 0x000fe200078e000a */
[----:B------:R-:W-:-:S03]  /*20e0*/  IADD3 R10, PT, PT, RZ, -R8, RZ ;  /* 0x80000008ff0a7210 */ /* 0x000fc60007ffe0ff */
[----:B------:R-:W-:Y:S02]  /*20f0*/  IMAD.MOV.U32 R8, RZ, RZ, R7 ;  /* 0x000000ffff087224 */ /* 0x000fe400078e0007 */
[----:B------:R-:W-:Y:S02]  /*2100*/  IMAD.HI.U32 R7, R11, R14, RZ ;  /* 0x0000000e0b077227 */ /* 0x000fe400078e00ff */
[----:B0-----:R-:W0:Y:S02]  /*2110*/  I2F.RP R12, R8 ;  /* 0x00000008000c7306 */ /* 0x001e240000209400 */
[----:B------:R-:W-:Y:S01]  /*2120*/  IMAD R10, R7, R10, R14 ;  /* 0x0000000a070a7224 */ /* 0x000fe200078e020e */
[----:B----4-:R-:W-:-:S04]  /*2130*/  IABS R14, R4 ;  /* 0x00000004000e7213 */ /* 0x010fc80000000000 */
[----:B------:R-:W-:Y:S01]  /*2140*/  ISETP.GT.U32.AND P2, PT, R15, R10, PT ;  /* 0x0000000a0f00720c */ /* 0x000fe20003f44070 */
[----:B0-----:R-:W0:-:S12]  /*2150*/  MUFU.RCP R12, R12 ;  /* 0x0000000c000c7308 */ /* 0x001e180000001000 */
[-C--:B------:R-:W-:Y:S02]  /*2160*/  @!P2 IADD3 R10, PT, PT, R10, -R15.reuse, RZ ;  /* 0x8000000f0a0aa210 */ /* 0x080fe40007ffe0ff */
[----:B------:R-:W-:Y:S02]  /*2170*/  @!P2 IADD3 R7, PT, PT, R7, 0x1, RZ ;  /* 0x000000010707a810 */ /* 0x000fe40007ffe0ff */
[----:B------:R-:W-:Y:S02]  /*2180*/  ISETP.GE.U32.AND P0, PT, R10, R15, PT ;  /* 0x0000000f0a00720c */ /* 0x000fe40003f06070 */
[----:B------:R-:W-:Y:S02]  /*2190*/  LOP3.LUT R10, R2, R9, RZ, 0x3c, !PT ;  /* 0x00000009020a7212 */ /* 0x000fe400078e3cff */
[----:B------:R-:W-:Y:S02]  /*21a0*/  ISETP.NE.AND P2, PT, R9, RZ, PT ;  /* 0x000000ff0900720c */ /* 0x000fe40003f45270 */
[----:B------:R-:W-:Y:S01]  /*21b0*/  ISETP.GE.AND P1, PT, R10, RZ, PT ;  /* 0x000000ff0a00720c */ /* 0x000fe20003f26270 */
[----:B0-----:R-:W-:-:S04]  /*21c0*/  VIADD R10, R12, 0xffffffe ;  /* 0x0ffffffe0c0a7836 */ /* 0x001fc80000000000 */
[----:B------:R0:W1:Y:S02]  /*21d0*/  F2I.FTZ.U32.TRUNC.NTZ R11, R10 ;  /* 0x0000000a000b7305 */ /* 0x000064000021f000 */
[----:B------:R-:W-:-:S06]  /*21e0*/  @P0 VIADD R7, R7, 0x1 ;  /* 0x0000000107070836 */ /* 0x000fcc0000000000 */
[----:B------:R-:W-:Y:S02]  /*21f0*/  @!P1 IADD3 R7, PT, PT, -R7, RZ, RZ ;  /* 0x000000ff07079210 */ /* 0x000fe40007ffe1ff */
[----:B------:R-:W-:Y:S01]  /*2200*/  @!P2 LOP3.LUT R7, RZ, R9, RZ, 0x33, !PT ;  /* 0x00000009ff07a212 */ /* 0x000fe200078e33ff */
[----:B0-----:R-:W-:-:S03]  /*2210*/  IMAD.MOV.U32 R10, RZ, RZ, RZ ;  /* 0x000000ffff0a7224 */ /* 0x001fc600078e00ff */
[----:B------:R-:W-:Y:S01]  /*2220*/  IADD3 R12, PT, PT, -R7, RZ, RZ ;  /* 0x000000ff070c7210 */ /* 0x000fe20007ffe1ff */
[----:B-1----:R-:W-:-:S04]  /*2230*/  IMAD.MOV R13, RZ, RZ, -R11 ;  /* 0x000000ffff0d7224 */ /* 0x002fc800078e0a0b */
[----:B------:R-:W-:Y:S01]  /*2240*/  IMAD R9, R9, R12, R2 ;  /* 0x0000000c09097224 */ /* 0x000fe200078e0202 */
[----:B------:R-:W-:Y:S01]  /*2250*/  IABS R12, R6 ;  /* 0x00000006000c7213 */ /* 0x000fe20000000000 */
[----:B------:R-:W-:-:S03]  /*2260*/  IMAD R13, R13, R8, RZ ;  /* 0x000000080d0d7224 */ /* 0x000fc600078e02ff */
[----:B------:R-:W-:Y:S01]  /*2270*/  IABS R2, R9 ;  /* 0x0000000900027213 */ /* 0x000fe20000000000 */
[----:B------:R-:W-:Y:S01]  /*2280*/  IMAD.HI.U32 R10, R11, R13, R10 ;  /* 0x0000000d0b0a7227 */ /* 0x000fe200078e000a */
[----:B------:R-:W-:-:S03]  /*2290*/  IADD3 R13, PT, PT, RZ, -R12, RZ ;  /* 0x8000000cff0d7210 */ /* 0x000fc60007ffe0ff */
[----:B------:R-:W-:Y:S01]  /*22a0*/  IMAD.MOV.U32 R11, RZ, RZ, R2 ;  /* 0x000000ffff0b7224 */ /* 0x000fe200078e0002 */
[----:B------:R-:W-:Y:S02]  /*22b0*/  MOV R2, R14 ;  /* 0x0000000e00027202 */ /* 0x000fe40000000f00 */
[----:B-----5:R-:W-:Y:S01]  /*22c0*/  IABS R14, R5 ;  /* 0x00000005000e7213 */ /* 0x020fe20000000000 */
[----:B------:R-:W-:Y:S01]  /*22d0*/  IMAD.HI.U32 R10, R10, R11, RZ ;  /* 0x0000000b0a0a7227 */ /* 0x000fe200078e00ff */
[----:B------:R-:W0:Y:S03]  /*22e0*/  I2F.RP R12, R2 ;  /* 0x00000002000c7306 */ /* 0x000e260000209400 */
[----:B------:R-:W-:-:S05]  /*22f0*/  IMAD R11, R10, R13, R11 ;  /* 0x0000000d0a0b7224 */ /* 0x000fca00078e020b */
[----:B------:R-:W-:Y:S01]  /*2300*/  ISETP.GT.U32.AND P2, PT, R8, R11, PT ;  /* 0x0000000b0800720c */ /* 0x000fe20003f44070 */
[----:B0-----:R-:W0:-:S12]  /*2310*/  MUFU.RCP R12, R12 ;  /* 0x0000000c000c7308 */ /* 0x001e180000001000 */
[----:B------:R-:W-:Y:S02]  /*2320*/  @!P2 IMAD.IADD R11, R11, 0x1, -R8 ;  /* 0x000000010b0ba824 */ /* 0x000fe400078e0a08 */
[----:B------:R-:W-:Y:S01]  /*2330*/  @!P2 VIADD R10, R10, 0x1 ;  /* 0x000000010a0aa836 */ /* 0x000fe20000000000 */
[----:B------:R-:W-:Y:S02]  /*2340*/  ISETP.NE.AND P2, PT, R6, RZ, PT ;  /* 0x000000ff0600720c */ /* 0x000fe40003f45270 */
[----:B------:R-:W-:Y:S02]  /*2350*/  ISETP.GE.U32.AND P0, PT, R11, R8, PT ;  /* 0x000000080b00720c */ /* 0x000fe40003f06070 */
[----:B------:R-:W-:-:S04]  /*2360*/  LOP3.LUT R8, R9, R6, RZ, 0x3c, !PT ;  /* 0x0000000609087212 */ /* 0x000fc800078e3cff */
[----:B------:R-:W-:Y:S02]  /*2370*/  ISETP.GE.AND P1, PT, R8, RZ, PT ;  /* 0x000000ff0800720c */ /* 0x000fe40003f26270 */
[----:B0-----:R-:W-:Y:S02]  /*2380*/  IADD3 R11, PT, PT, R12, 0xffffffe, RZ ;  /* 0x0ffffffe0c0b7810 */ /* 0x001fe40007ffe0ff */
[----:B------:R-:W-:-:S03]  /*2390*/  IABS R12, R4 ;  /* 0x00000004000c7213 */ /* 0x000fc60000000000 */
[----:B------:R-:W-:Y:S01]  /*23a0*/  @P0 IADD3 R10, PT, PT, R10, 0x1, RZ ;  /* 0x000000010a0a0810 */ /* 0x000fe20007ffe0ff */
[----:B------:R-:W0:Y:S04]  /*23b0*/  F2I.FTZ.U32.TRUNC.NTZ R11, R11 ;  /* 0x0000000b000b7305 */ /* 0x000e28000021f000 */
[----:B------:R-:W-:-:S05]  /*23c0*/  IMAD.MOV.U32 R8, RZ, RZ, R10 ;  /* 0x000000ffff087224 */ /* 0x000fca00078e000a */
[----:B------:R-:W-:Y:S02]  /*23d0*/  @!P1 IADD3 R8, PT, PT, -R8, RZ, RZ ;  /* 0x000000ff08089210 */ /* 0x000fe40007ffe1ff */
        /* <DEDUP_REMOVED lines=8> */
[----:B------:R-:W-:-:S03]  /*2460*/  IADD3 R13, PT, PT, RZ, -R12, RZ ;  /* 0x8000000cff0d7210 */ /* 0x000fc60007ffe0ff */
[----:B------:R-:W-:Y:S01]  /*2470*/  IMAD.MOV.U32 R11, RZ, RZ, R6 ;  /* 0x000000ffff0b7224 */ /* 0x000fe200078e0006 */
[----:B------:R-:W-:-:S03]  /*2480*/  MOV R6, R14 ;  /* 0x0000000e00067202 */ /* 0x000fc60000000f00 */
        /* <DEDUP_REMOVED lines=11> */
[----:B0-----:R-:W-:-:S05]  /*2540*/  IADD3 R11, PT, PT, R12, 0xffffffe, RZ ;  /* 0x0ffffffe0c0b7810 */ /* 0x001fca0007ffe0ff */
[----:B------:R-:W-:Y:S01]  /*2550*/  @P0 IADD3 R10, PT, PT, R10, 0x1, RZ ;  /* 0x000000010a0a0810 */ /* 0x000fe20007ffe0ff */
[----:B------:R-:W0:Y:S04]  /*2560*/  F2I.FTZ.U32.TRUNC.NTZ R11, R11 ;  /* 0x0000000b000b7305 */ /* 0x000e28000021f000 */
[----:B------:R-:W-:Y:S02]  /*2570*/  IMAD.MOV.U32 R13, RZ, RZ, R10 ;  /* 0x000000ffff0d7224 */ /* 0x000fe400078e000a */
[----:B------:R-:W-:-:S03]  /*2580*/  HFMA2 R10, -RZ, RZ, 0, 0 ;  /* 0x00000000ff0a7431 */ /* 0x000fc600000001ff */
[----:B------:R-:W-:Y:S02]  /*2590*/  @!P1 IADD3 R13, PT, PT, -R13, RZ, RZ ;  /* 0x000000ff0d0d9210 */ /* 0x000fe40007ffe1ff */
[----:B------:R-:W-:-:S04]  /*25a0*/  @!P2 LOP3.LUT R13, RZ, R4, RZ, 0x33, !PT ;  /* 0x00000004ff0da212 */ /* 0x000fc800078e33ff */
[----:B------:R-:W-:Y:S01]  /*25b0*/  IADD3 R2, PT, PT, -R13, RZ, RZ ;  /* 0x000000ff0d027210 */ /* 0x000fe20007ffe1ff */
[----:B0-----:R-:W-:-:S04]  /*25c0*/  IMAD.MOV R15, RZ, RZ, -R11 ;  /* 0x000000ffff0f7224 */ /* 0x001fc800078e0a0b */
[----:B------:R-:W-:Y:S01]  /*25d0*/  IMAD R12, R4, R2, R9 ;  /* 0x00000002040c7224 */ /* 0x000fe200078e0209 */
[----:B------:R-:W-:Y:S01]  /*25e0*/  IABS R4, R5 ;  /* 0x0000000500047213 */ /* 0x000fe20000000000 */
[----:B------:R-:W-:-:S03]  /*25f0*/  IMAD R9, R15, R6, RZ ;  /* 0x000000060f097224 */ /* 0x000fc600078e02ff */
[----:B------:R-:W-:Y:S01]  /*2600*/  IABS R2, R12 ;  /* 0x0000000c00027213 */ /* 0x000fe20000000000 */
[----:B------:R-:W-:Y:S02]  /*2610*/  IMAD.MOV R4, RZ, RZ, -R4 ;  /* 0x000000ffff047224 */ /* 0x000fe400078e0a04 */
[----:B------:R-:W-:-:S04]  /*2620*/  IMAD.HI.U32 R10, R11, R9, R10 ;  /* 0x000000090b0a7227 */ /* 0x000fc800078e000a */
[----:B------:R-:W-:Y:S01]  /*2630*/  IMAD.MOV.U32 R9, RZ, RZ, R2 ;  /* 0x000000ffff097224 */ /* 0x000fe200078e0002 */
[----:B------:R-:W-:Y:S01]  /*2640*/  MOV R2, R4 ;  /* 0x0000000400027202 */ /* 0x000fe20000000f00 */
[----:B------:R-:W-:Y:S02]  /*2650*/  IMAD R4, R0, 0x4, R1 ;  /* 0x0000000400047824 */ /* 0x000fe400078e0201 */
[----:B------:R-:W-:-:S03]  /*2660*/  IMAD.HI.U32 R10, R10, R9, RZ ;  /* 0x000000090a0a7227 */ /* 0x000fc600078e00ff */
[----:B------:R0:W-:Y:S01]  /*2670*/  STL [R4], R7 ;  /* 0x0000000704007387 */ /* 0x0001e20000100800 */
[----:B------:R-:W-:Y:S01]  /*2680*/  IMAD R9, R10, R2, R9 ;  /* 0x000000020a097224 */ /* 0x000fe200078e0209 */
[----:B------:R-:W-:Y:S01]  /*2690*/  LOP3.LUT R2, R12, R5, RZ, 0x3c, !PT ;  /* 0x000000050c027212 */ /* 0x000fe200078e3cff */
[----:B------:R-:W-:Y:S01]  /*26a0*/  VIADD R0, R0, 0x4 ;  /* 0x0000000400007836 */ /* 0x000fe20000000000 */
[----:B------:R0:W-:Y:S02]  /*26b0*/  STL [R4+0x4], R8 ;  /* 0x0000040804007387 */ /* 0x0001e40000100800 */
[----:B------:R-:W-:Y:S02]  /*26c0*/  ISETP.GT.U32.AND P2, PT, R6, R9, PT ;  /* 0x000000090600720c */ /* 0x000fe40003f44070 */
[----:B------:R-:W-:Y:S01]  /*26d0*/  ISETP.GE.AND P1, PT, R2, RZ, PT ;  /* 0x000000ff0200720c */ /* 0x000fe20003f26270 */
[----:B------:R0:W-:Y:S10]  /*26e0*/  STL [R4+0x8], R13 ;  /* 0x0000080d04007387 */ /* 0x0001f40000100800 */
[----:B------:R-:W-:Y:S01]  /*26f0*/  @!P2 IMAD.IADD R9, R9, 0x1, -R6 ;  /* 0x000000010909a824 */ /* 0x000fe200078e0a06 */
[----:B------:R-:W-:-:S02]  /*2700*/  @!P2 IADD3 R10, PT, PT, R10, 0x1, RZ ;  /* 0x000000010a0aa810 */ /* 0x000fc40007ffe0ff */
[----:B------:R-:W-:Y:S02]  /*2710*/  ISETP.NE.AND P2, PT, R5, RZ, PT ;  /* 0x000000ff0500720c */ /* 0x000fe40003f45270 */
[----:B------:R-:W-:-:S13]  /*2720*/  ISETP.GE.U32.AND P0, PT, R9, R6, PT ;  /* 0x000000060900720c */ /* 0x000fda0003f06070 */
[----:B------:R-:W-:-:S05]  /*2730*/  @P0 VIADD R10, R10, 0x1 ;  /* 0x000000010a0a0836 */ /* 0x000fca0000000000 */
[----:B------:R-:W-:Y:S02]  /*2740*/  @!P1 IADD3 R10, PT, PT, -R10, RZ, RZ ;  /* 0x000000ff0a0a9210 */ /* 0x000fe40007ffe1ff */
[----:B------:R-:W-:-:S04]  /*2750*/  @!P2 LOP3.LUT R10, RZ, R5, RZ, 0x33, !PT ;  /* 0x00000005ff0aa212 */ /* 0x000fc800078e33ff */
[----:B------:R-:W-:Y:S01]  /*2760*/  IADD3 R2, PT, PT, -R10, RZ, RZ ;  /* 0x000000ff0a027210 */ /* 0x000fe20007ffe1ff */
[----:B------:R0:W-:Y:S04]  /*2770*/  STL [R4+0xc], R10 ;  /* 0x00000c0a04007387 */ /* 0x0001e80000100800 */
[----:B------:R-:W-:-:S07]  /*2780*/  IMAD R2, R5, R2, R12 ;  /* 0x0000000205027224 */ /* 0x000fce00078e020c */
.L_x_4:
[----:B------:R-:W-:Y:S05]  /*2790*/  BRA.U !UP2, `(.L_x_3) ;  /* 0x000000050a847547 */ /* 0x000fea000b800000 */
[----:B------:R-:W-:Y:S02]  /*27a0*/  UISETP.NE.AND UP1, UPT, UR5, 0x1, UPT ;  /* 0x000000010500788c */ /* 0x000fe4000bf25270 */
[----:B------:R-:W-:-:S04]  /*27b0*/  ULOP3.LUT UR4, UR4, 0x1, URZ, 0xc0, !UPT ;  /* 0x0000000104047892 */ /* 0x000fc8000f8ec0ff */
[----:B------:R-:W-:-:S03]  /*27c0*/  UISETP.NE.U32.AND UP2, UPT, UR4, 0x1, UPT ;  /* 0x000000010400788c */ /* 0x000fc6000bf45070 */
[----:B------:R-:W-:Y:S08]  /*27d0*/  BRA.U !UP1, `(.L_x_5) ;  /* 0x0000000109fc7547 */ /* 0x000ff0000b800000 */
[----:B0-----:R-:W0:Y:S02]  /*27e0*/  LDC.64 R4, c[0x0][0x398] ;  /* 0x0000e600ff047b82 */ /* 0x001e240000000a00 */
[----:B0-----:R-:W-:-:S05]  /*27f0*/  IMAD.WIDE.U32 R6, R0, 0x4, R4 ;  /* 0x0000000400067825 */ /* 0x001fca00078e0004 */
[----:B------:R-:W2:Y:S04]  /*2800*/  LDG.E R5, desc[UR14][R6.64] ;  /* 0x0000000e06057981 */ /* 0x000ea8000c1e1900 */
[----:B------:R0:W3:Y:S01]  /*2810*/  LDG.E R4, desc[UR14][R6.64+0x4] ;  /* 0x0000040e06047981 */ /* 0x0000e2000c1e1900 */
[-C--:B--2---:R-:W-:Y:S02]  /*2820*/  IABS R11, R5.reuse ;  /* 0x00000005000b7213 */ /* 0x084fe40000000000 */
[----:B0-----:R-:W-:Y:S02]  /*2830*/  IABS R6, R5 ;  /* 0x0000000500067213 */ /* 0x001fe40000000000 */
[----:B------:R-:W0:Y:S01]  /*2840*/  I2F.RP R10, R11 ;  /* 0x0000000b000a7306 */ /* 0x000e220000209400 */
[----:B---3--:R-:W-:-:S07]  /*2850*/  IABS R7, R4 ;  /* 0x0000000400077213 */ /* 0x008fce0000000000 */
[----:B0-----:R-:W0:Y:S02]  /*2860*/  MUFU.RCP R10, R10 ;  /* 0x0000000a000a7308 */ /* 0x001e240000001000 */
[----:B0-----:R-:W-:-:S06]  /*2870*/  IADD3 R8, PT, PT, R10, 0xffffffe, RZ ;  /* 0x0ffffffe0a087810 */ /* 0x001fcc0007ffe0ff */
[----:B------:R0:W1:Y:S02]  /*2880*/  F2I.FTZ.U32.TRUNC.NTZ R9, R8 ;  /* 0x0000000800097305 */ /* 0x000064000021f000 */
[----:B0-----:R-:W-:Y:S02]  /*2890*/  HFMA2 R8, -RZ, RZ, 0, 0 ;  /* 0x00000000ff087431 */ /* 0x001fe400000001ff */
[----:B-1----:R-:W-:-:S04]  /*28a0*/  IMAD.MOV R12, RZ, RZ, -R9 ;  /* 0x000000ffff0c7224 */ /* 0x002fc800078e0a09 */
[----:B------:R-:W-:Y:S01]  /*28b0*/  IMAD R13, R12, R11, RZ ;  /* 0x0000000b0c0d7224 */ /* 0x000fe200078e02ff */
[----:B------:R-:W-:-:S03]  /*28c0*/  IABS R12, R2 ;  /* 0x00000002000c7213 */ /* 0x000fc60000000000 */
[----:B------:R-:W-:-:S04]  /*28d0*/  IMAD.HI.U32 R9, R9, R13, R8 ;  /* 0x0000000d09097227 */ /* 0x000fc800078e0008 */
[----:B------:R-:W-:Y:S01]  /*28e0*/  IMAD.MOV R8, RZ, RZ, -R6 ;  /* 0x000000ffff087224 */ /* 0x000fe200078e0a06 */
[----:B------:R-:W-:Y:S01]  /*28f0*/  MOV R6, R7 ;  /* 0x0000000700067202 */ /* 0x000fe20000000f00 */
[----:B------:R-:W-:-:S03]  /*2900*/  IMAD.HI.U32 R7, R9, R12, RZ ;  /* 0x0000000c09077227 */ /* 0x000fc600078e00ff */
[----:B------:R-:W0:Y:S01]  /*2910*/  I2F.RP R10, R6 ;  /* 0x00000006000a7306 */ /* 0x000e220000209400 */
[----:B------:R-:W-:-:S05]  /*2920*/  IMAD R8, R7, R8, R12 ;  /* 0x0000000807087224 */ /* 0x000fca00078e020c */
[----:B------:R-:W-:Y:S02]  /*2930*/  ISETP.GT.U32.AND P2, PT, R11, R8, PT ;  /* 0x000000080b00720c */ /* 0x000fe40003f44070 */
[----:B0-----:R-:W0:Y:S11]  /*2940*/  MUFU.RCP R10, R10 ;  /* 0x0000000a000a7308 */ /* 0x001e360000001000 */
[----:B------:R-:W-:-:S02]  /*2950*/  @!P2 IMAD.IADD R8, R8, 0x1, -R11 ;  /* 0x000000010808a824 */ /* 0x000fc400078e0a0b */
[----:B------:R-:W-:Y:S01]  /*2960*/  @!P2 VIADD R7, R7, 0x1 ;  /* 0x000000010707a836 */ /* 0x000fe20000000000 */
[----:B------:R-:W-:Y:S02]  /*2970*/  ISETP.NE.AND P2, PT, R5, RZ, PT ;  /* 0x000000ff0500720c */ /* 0x000fe40003f45270 */
[----:B------:R-:W-:Y:S02]  /*2980*/  ISETP.GE.U32.AND P0, PT, R8, R11, PT ;  /* 0x0000000b0800720c */ /* 0x000fe40003f06070 */
[----:B------:R-:W-:-:S04]  /*2990*/  LOP3.LUT R8, R2, R5, RZ, 0x3c, !PT ;  /* 0x0000000502087212 */ /* 0x000fc800078e3cff */
[----:B------:R-:W-:Y:S02]  /*29a0*/  ISETP.GE.AND P1, PT, R8, RZ, PT ;  /* 0x000000ff0800720c */ /* 0x000fe40003f26270 */
[----:B0-----:R-:W-:-:S04]  /*29b0*/  IADD3 R8, PT, PT, R10, 0xffffffe, RZ ;  /* 0x0ffffffe0a087810 */ /* 0x001fc80007ffe0ff */
[----:B------:R0:W1:Y:S01]  /*29c0*/  F2I.FTZ.U32.TRUNC.NTZ R9, R8 ;  /* 0x0000000800097305 */ /* 0x000062000021f000 */
[----:B------:R-:W-:-:S06]  /*29d0*/  @P0 IADD3 R7, PT, PT, R7, 0x1, RZ ;  /* 0x0000000107070810 */ /* 0x000fcc0007ffe0ff */
[----:B------:R-:W-:Y:S01]  /*29e0*/  @!P1 IMAD.MOV R7, RZ, RZ, -R7 ;  /* 0x000000ffff079224 */ /* 0x000fe200078e0a07 */
[----:B------:R-:W-:Y:S01]  /*29f0*/  @!P2 LOP3.LUT R7, RZ, R5, RZ, 0x33, !PT ;  /* 0x00000005ff07a212 */ /* 0x000fe200078e33ff */
[----:B0-----:R-:W-:-:S04]  /*2a00*/  IMAD.MOV.U32 R8, RZ, RZ, RZ ;  /* 0x000000ffff087224 */ /* 0x001fc800078e00ff */
[----:B------:R-:W-:Y:S01]  /*2a10*/  IMAD.MOV R10, RZ, RZ, -R7 ;  /* 0x000000ffff0a7224 */ /* 0x000fe200078e0a07 */
[----:B-1----:R-:W-:-:S03]  /*2a20*/  IADD3 R13, PT, PT, RZ, -R9, RZ ;  /* 0x80000009ff0d7210 */ /* 0x002fc60007ffe0ff */
[----:B------:R-:W-:Y:S01]  /*2a30*/  IMAD R11, R5, R10, R2 ;  /* 0x0000000a050b7224 */ /* 0x000fe200078e0202 */
[----:B------:R-:W-:Y:S01]  /*2a40*/  IABS R10, R4 ;  /* 0x00000004000a7213 */ /* 0x000fe20000000000 */
[----:B------:R-:W-:-:S03]  /*2a50*/  IMAD R5, R13, R6, RZ ;  /* 0x000000060d057224 */ /* 0x000fc600078e02ff */
[----:B------:R-:W-:Y:S01]  /*2a60*/  IABS R2, R11 ;  /* 0x0000000b00027213 */ /* 0x000fe20000000000 */
[----:B------:R-:W-:Y:S01]  /*2a70*/  IMAD.HI.U32 R8, R9, R5, R8 ;  /* 0x0000000509087227 */ /* 0x000fe200078e0008 */
[----:B------:R-:W-:Y:S02]  /*2a80*/  IADD3 R10, PT, PT, RZ, -R10, RZ ;  /* 0x8000000aff0a7210 */ /* 0x000fe40007ffe0ff */
[----:B------:R-:W-:-:S03]  /*2a90*/  MOV R5, R2 ;  /* 0x0000000200057202 */ /* 0x000fc60000000f00 */
[----:B------:R-:W-:Y:S02]  /*2aa0*/  IMAD.MOV.U32 R2, RZ, RZ, R10 ;  /* 0x000000ffff027224 */ /* 0x000fe400078e000a */
[----:B------:R-:W-:-:S04]  /*2ab0*/  IMAD.HI.U32 R8, R8, R5, RZ ;  /* 0x0000000508087227 */ /* 0x000fc800078e00ff */
[----:B------:R-:W-:Y:S01]  /*2ac0*/  IMAD R5, R8, R2, R5 ;  /* 0x0000000208057224 */ /* 0x000fe200078e0205 */
[----:B------:R-:W-:-:S04]  /*2ad0*/  LOP3.LUT R2, R11, R4, RZ, 0x3c, !PT ;  /* 0x000000040b027212 */ /* 0x000fc800078e3cff */
[----:B------:R-:W-:Y:S02]  /*2ae0*/  ISETP.GT.U32.AND P2, PT, R6, R5, PT ;  /* 0x000000050600720c */ /* 0x000fe40003f44070 */
[----:B------:R-:W-:-:S11]  /*2af0*/  ISETP.GE.AND P1, PT, R2, RZ, PT ;  /* 0x000000ff0200720c */ /* 0x000fd60003f26270 */
[-C--:B------:R-:W-:Y:S01]  /*2b00*/  @!P2 IADD3 R5, PT, PT, R5, -R6.reuse, RZ ;  /* 0x800000060505a210 */ /* 0x080fe20007ffe0ff */
[----:B------:R-:W-:Y:S01]  /*2b10*/  @!P2 VIADD R8, R8, 0x1 ;  /* 0x000000010808a836 */ /* 0x000fe20000000000 */
[----:B------:R-:W-:Y:S02]  /*2b20*/  ISETP.NE.AND P2, PT, R4, RZ, PT ;  /* 0x000000ff0400720c */ /* 0x000fe40003f45270 */
[----:B------:R-:W-:Y:S02]  /*2b30*/  ISETP.GE.U32.AND P0, PT, R5, R6, PT ;  /* 0x000000060500720c */ /* 0x000fe40003f06070 */
[C---:B------:R-:W-:Y:S02]  /*2b40*/  LEA R6, R0.reuse, R1, 0x2 ;  /* 0x0000000100067211 */ /* 0x040fe400078e10ff */
[----:B------:R-:W-:-:S03]  /*2b50*/  IADD3 R0, PT, PT, R0, 0x2, RZ ;  /* 0x0000000200007810 */ /* 0x000fc60007ffe0ff */
[----:B------:R1:W-:Y:S06]  /*2b60*/  STL [R6], R7 ;  /* 0x0000000706007387 */ /* 0x0003ec0000100800 */
[----:B------:R-:W-:-:S05]  /*2b70*/  @P0 IADD3 R8, PT, PT, R8, 0x1, RZ ;  /* 0x0000000108080810 */ /* 0x000fca0007ffe0ff */
[----:B------:R-:W-:Y:S01]  /*2b80*/  @!P1 IMAD.MOV R8, RZ, RZ, -R8 ;  /* 0x000000ffff089224 */ /* 0x000fe200078e0a08 */
[----:B------:R-:W-:-:S05]  /*2b90*/  @!P2 LOP3.LUT R8, RZ, R4, RZ, 0x33, !PT ;  /* 0x00000004ff08a212 */ /* 0x000fca00078e33ff */
[----:B------:R1:W-:Y:S01]  /*2ba0*/  STL [R6+0x4], R8 ;  /* 0x0000040806007387 */ /* 0x0003e20000100800 */
[----:B------:R-:W-:-:S04]  /*2bb0*/  IMAD.MOV R5, RZ, RZ, -R8 ;  /* 0x000000ffff057224 */ /* 0x000fc800078e0a08 */
[----:B------:R-:W-:-:S07]  /*2bc0*/  IMAD R2, R4, R5, R11 ;  /* 0x0000000504027224 */ /* 0x000fce00078e020b */
.L_x_5:
[----:B------:R-:W-:Y:S05]  /*2bd0*/  BRA.U UP2, `(.L_x_3) ;  /* 0x0000000102747547 */ /* 0x000fea000b800000 */
[----:B0-----:R-:W0:Y:S02]  /*2be0*/  LDC.64 R4, c[0x0][0x398] ;  /* 0x0000e600ff047b82 */ /* 0x001e240000000a00 */
[----:B0-----:R-:W-:-:S05]  /*2bf0*/  IMAD.WIDE.U32 R4, R0, 0x4, R4 ;  /* 0x0000000400047825 */ /* 0x001fca00078e0004 */
[----:B------:R0:W2:Y:S01]  /*2c00*/  LDG.E R13, desc[UR14][R4.64] ;  /* 0x0000000e040d7981 */ /* 0x0000a2000c1e1900 */
[----:B------:R-:W-:Y:S01]  /*2c10*/  IMAD R0, R0, 0x4, R1 ;  /* 0x0000000400007824 */ /* 0x000fe200078e0201 */
[----:B0-----:R-:W-:Y:S02]  /*2c20*/  IABS R4, R2 ;  /* 0x0000000200047213 */ /* 0x001fe40000000000 */
[-C--:B--2---:R-:W-:Y:S02]  /*2c30*/  IABS R9, R13.reuse ;  /* 0x0000000d00097213 */ /* 0x084fe40000000000 */
[-C--:B------:R-:W-:Y:S02]  /*2c40*/  IABS R5, R13.reuse ;  /* 0x0000000d00057213 */ /* 0x080fe40000000000 */
[----:B-1----:R-:W0:Y:S01]  /*2c50*/  I2F.RP R8, R9 ;  /* 0x0000000900087306 */ /* 0x002e220000209400 */
[----:B------:R-:W-:Y:S02]  /*2c60*/  LOP3.LUT R2, R2, R13, RZ, 0x3c, !PT ;  /* 0x0000000d02027212 */ /* 0x000fe400078e3cff */
[----:B------:R-:W-:-:S02]  /*2c70*/  IADD3 R5, PT, PT, RZ, -R5, RZ ;  /* 0x80000005ff057210 */ /* 0x000fc40007ffe0ff */
[----:B------:R-:W-:-:S03]  /*2c80*/  ISETP.GE.AND P1, PT, R2, RZ, PT ;  /* 0x000000ff0200720c */ /* 0x000fc60003f26270 */
[----:B0-----:R-:W0:Y:S02]  /*2c90*/  MUFU.RCP R8, R8 ;  /* 0x0000000800087308 */ /* 0x001e240000001000 */
[----:B0-----:R-:W-:-:S06]  /*2ca0*/  VIADD R6, R8, 0xffffffe ;  /* 0x0ffffffe08067836 */ /* 0x001fcc0000000000 */
[----:B------:R0:W1:Y:S02]  /*2cb0*/  F2I.FTZ.U32.TRUNC.NTZ R7, R6 ;  /* 0x0000000600077305 */ /* 0x000064000021f000 */
[----:B0-----:R-:W-:Y:S01]  /*2cc0*/  IMAD.MOV.U32 R6, RZ, RZ, RZ ;  /* 0x000000ffff067224 */ /* 0x001fe200078e00ff */
[----:B-1----:R-:W-:-:S05]  /*2cd0*/  IADD3 R10, PT, PT, RZ, -R7, RZ ;  /* 0x80000007ff0a7210 */ /* 0x002fca0007ffe0ff */
[----:B------:R-:W-:-:S04]  /*2ce0*/  IMAD R11, R10, R9, RZ ;  /* 0x000000090a0b7224 */ /* 0x000fc800078e02ff */
[----:B------:R-:W-:-:S06]  /*2cf0*/  IMAD.HI.U32 R7, R7, R11, R6 ;  /* 0x0000000b07077227 */ /* 0x000fcc00078e0006 */
[----:B------:R-:W-:-:S04]  /*2d00*/  IMAD.HI.U32 R7, R7, R4, RZ ;  /* 0x0000000407077227 */ /* 0x000fc800078e00ff */
[----:B------:R-:W-:-:S05]  /*2d10*/  IMAD R4, R7, R5, R4 ;  /* 0x0000000507047224 */ /* 0x000fca00078e0204 */
[----:B------:R-:W-:-:S13]  /*2d20*/  ISETP.GT.U32.AND P2, PT, R9, R4, PT ;  /* 0x000000040900720c */ /* 0x000fda0003f44070 */
[----:B------:R-:W-:Y:S01]  /*2d30*/  @!P2 IMAD.IADD R4, R4, 0x1, -R9 ;  /* 0x000000010404a824 */ /* 0x000fe200078e0a09 */
[----:B------:R-:W-:Y:S02]  /*2d40*/  @!P2 IADD3 R7, PT, PT, R7, 0x1, RZ ;  /* 0x000000010707a810 */ /* 0x000fe40007ffe0ff */
[----:B------:R-:W-:Y:S02]  /*2d50*/  ISETP.NE.AND P2, PT, R13, RZ, PT ;  /* 0x000000ff0d00720c */ /* 0x000fe40003f45270 */
[----:B------:R-:W-:-:S13]  /*2d60*/  ISETP.GE.U32.AND P0, PT, R4, R9, PT ;  /* 0x000000090400720c */ /* 0x000fda0003f06070 */
[----:B------:R-:W-:-:S05]  /*2d70*/  @P0 VIADD R7, R7, 0x1 ;  /* 0x0000000107070836 */ /* 0x000fca0000000000 */
[----:B------:R-:W-:Y:S02]  /*2d80*/  @!P1 IADD3 R7, PT, PT, -R7, RZ, RZ ;  /* 0x000000ff07079210 */ /* 0x000fe40007ffe1ff */
[----:B------:R-:W-:-:S05]  /*2d90*/  @!P2 LOP3.LUT R7, RZ, R13, RZ, 0x33, !PT ;  /* 0x0000000dff07a212 */ /* 0x000fca00078e33ff */
[----:B------:R2:W-:Y:S02]  /*2da0*/  STL [R0], R7 ;  /* 0x0000000700007387 */ /* 0x0005e40000100800 */
.L_x_3:
[----:B------:R-:W3:Y:S01]  /*2db0*/  LDCU UR8, c[0x0][0x3b0] ;  /* 0x00007600ff0877ac */ /* 0x000ee20008000800 */
[----:B--2---:R-:W-:Y:S02]  /*2dc0*/  HFMA2 R0, -RZ, RZ, 0, 0 ;  /* 0x00000000ff007431 */ /* 0x004fe400000001ff */
[----:B------:R-:W-:Y:S01]  /*2dd0*/  IMAD.MOV.U32 R2, RZ, RZ, RZ ;  /* 0x000000ffff027224 */ /* 0x000fe200078e00ff */
[----:B---3--:R-:W-:Y:S02]  /*2de0*/  UISETP.GE.U32.AND UP2, UPT, UR8, 0x10, UPT ;  /* 0x000000100800788c */ /* 0x008fe4000bf46070 */
[----:B------:R-:W-:-:S04]  /*2df0*/  ULOP3.LUT UR10, UR8, 0xf, URZ, 0xc0, !UPT ;  /* 0x0000000f080a7892 */ /* 0x000fc8000f8ec0ff */
[----:B------:R-:W-:-:S03]  /*2e00*/  UISETP.NE.AND UP1, UPT, UR10, URZ, UPT ;  /* 0x000000ff0a00728c */ /* 0x000fc6000bf25270 */
[----:B------:R-:W-:Y:S08]  /*2e10*/  BRA.U !UP2, `(.L_x_6) ;  /* 0x000000050a947547 */ /* 0x000ff0000b800000 */
[----:B------:R-:W2:Y:S01]  /*2e20*/  LDCU.128 UR4, c[0x0][0x3a0] ;  /* 0x00007400ff0477ac */ /* 0x000ea20008000c00 */
[----:B------:R-:W-:Y:S01]  /*2e30*/  MOV R2, RZ ;  /* 0x000000ff00027202 */ /* 0x000fe20000000f00 */
[----:B------:R-:W-:-:S04]  /*2e40*/  ULOP3.LUT UR11, UR8, 0x7ffffff0, URZ, 0xc0, !UPT ;  /* 0x7ffffff0080b7892 */ /* 0x000fc8000f8ec0ff */
[----:B------:R-:W-:Y:S02]  /*2e50*/  UIADD3 UR12, UPT, UPT, -UR11, URZ, URZ ;  /* 0x000000ff0b0c7290 */ /* 0x000fe4000fffe1ff */
[----:B------:R-:W-:Y:S01]  /*2e60*/  IMAD.U32 R0, RZ, RZ, UR11 ;  /* 0x0000000bff007e24 */ /* 0x000fe2000f8e00ff */
[----:B--2---:R-:W-:Y:S02]  /*2e70*/  UIADD3 UR6, UP2, UPT, UR6, 0x20, URZ ;  /* 0x0000002006067890 */ /* 0x004fe4000ff5e0ff */
[----:B------:R-:W-:Y:S02]  /*2e80*/  UIADD3 UR4, UP3, UPT, UR4, 0x20, URZ ;  /* 0x0000002004047890 */ /* 0x000fe4000ff7e0ff */
[----:B------:R-:W-:Y:S02]  /*2e90*/  UIADD3.X UR7, UPT, UPT, URZ, UR7, URZ, UP2, !UPT ;  /* 0x00000007ff077290 */ /* 0x000fe400097fe4ff */
[----:B------:R-:W-:Y:S01]  /*2ea0*/  UIADD3.X UR5, UPT, UPT, URZ, UR5, URZ, UP3, !UPT ;  /* 0x00000005ff057290 */ /* 0x000fe20009ffe4ff */
[----:B0-----:R-:W-:Y:S01]  /*2eb0*/  MOV R4, UR6 ;  /* 0x0000000600047c02 */ /* 0x001fe20008000f00 */
[----:B------:R-:W-:-:S02]  /*2ec0*/  IMAD.U32 R9, RZ, RZ, UR4 ;  /* 0x00000004ff097e24 */ /* 0x000fc4000f8e00ff */
[----:B------:R-:W-:Y:S02]  /*2ed0*/  MOV R5, UR7 ;  /* 0x0000000700057c02 */ /* 0x000fe40008000f00 */
[----:B-1----:R-:W-:-:S07]  /*2ee0*/  IMAD.U32 R7, RZ, RZ, UR5 ;  /* 0x00000005ff077e24 */ /* 0x002fce000f8e00ff */
.L_x_7:
[----:B------:R-:W2:Y:S04]  /*2ef0*/  LDG.E R6, desc[UR14][R4.64+-0x20] ;  /* 0xffffe00e04067981 */ /* 0x000ea8000c1e1900 */
[----:B------:R-:W3:Y:S04]  /*2f00*/  LDG.E R8, desc[UR14][R4.64+-0x1c] ;  /* 0xffffe40e04087981 */ /* 0x000ee8000c1e1900 */
[----:B------:R-:W4:Y:S04]  /*2f10*/  LDG.E R16, desc[UR14][R4.64+-0x18] ;  /* 0xffffe80e04107981 */ /* 0x000f28000c1e1900 */
[----:B------:R-:W5:Y:S04]  /*2f20*/  LDG.E R20, desc[UR14][R4.64+-0x14] ;  /* 0xffffec0e04147981 */ /* 0x000f68000c1e1900 */
[----:B------:R-:W5:Y:S04]  /*2f30*/  LDG.E R22, desc[UR14][R4.64+-0x10] ;  /* 0xfffff00e04167981 */ /* 0x000f68000c1e1900 */
[----:B------:R-:W5:Y:S04]  /*2f40*/  LDG.E R12, desc[UR14][R4.64+-0xc] ;  /* 0xfffff40e040c7981 */ /* 0x000f68000c1e1900 */
[----:B------:R-:W5:Y:S04]  /*2f50*/  LDG.E R28, desc[UR14][R4.64+-0x4] ;  /* 0xfffffc0e041c7981 */ /* 0x000f68000c1e1900 */
[----:B------:R-:W5:Y:S01]  /*2f60*/  LDG.E R24, desc[UR14][R4.64+0x4] ;  /* 0x0000040e04187981 */ /* 0x000f62000c1e1900 */
[-C--:B--2---:R-:W-:Y:S01]  /*2f70*/  LEA R14, R6, R1.reuse, 0x2 ;  /* 0x00000001060e7211 */ /* 0x084fe200078e10ff */
[----:B------:R-:W-:Y:S01]  /*2f80*/  IMAD.MOV.U32 R6, RZ, RZ, R9 ;  /* 0x000000ffff067224 */ /* 0x000fe200078e0009 */
[----:B---3--:R-:W-:-:S04]  /*2f90*/  LEA R10, R8, R1, 0x2 ;  /* 0x00000001080a7211 */ /* 0x008fc800078e10ff */
[----:B------:R-:W2:Y:S04]  /*2fa0*/  LDG.E R11, desc[UR14][R6.64+-0x20] ;  /* 0xffffe00e060b7981 */ /* 0x000ea8000c1e1900 */
[----:B------:R-:W2:Y:S04]  /*2fb0*/  LDL R14, [R14] ;  /* 0x000000000e0e7983 */ /* 0x000ea80000100800 */
[----:B------:R-:W3:Y:S01]  /*2fc0*/  LDG.E R8, desc[UR14][R4.64+-0x8] ;  /* 0xfffff80e04087981 */ /* 0x000ee2000c1e1900 */
[----:B----4-:R-:W-:-:S03]  /*2fd0*/  IMAD R16, R16, 0x4, R1 ;  /* 0x0000000410107824 */ /* 0x010fc600078e0201 */
[----:B------:R-:W4:Y:S04]  /*2fe0*/  LDG.E R9, desc[UR14][R6.64+-0x1c] ;  /* 0xffffe40e06097981 */ /* 0x000f28000c1e1900 */
[----:B------:R-:W4:Y:S04]  /*2ff0*/  LDL R10, [R10] ;  /* 0x000000000a0a7983 */ /* 0x000f280000100800 */
[----:B------:R-:W4:Y:S04]  /*3000*/  LDG.E R18, desc[UR14][R6.64+-0x18] ;  /* 0xffffe80e06127981 */ /* 0x000f28000c1e1900 */
[----:B------:R-:W4:Y:S01]  /*3010*/  LDL R19, [R16] ;  /* 0x0000000010137983 */ /* 0x000f220000100800 */
[----:B-----5:R-:W-:Y:S01]  /*3020*/  LEA R17, R20, R1, 0x2 ;  /* 0x0000000114117211 */ /* 0x020fe200078e10ff */
[----:B------:R-:W-:-:S02]  /*3030*/  IMAD R26, R22, 0x4, R1 ;  /* 0x00000004161a7824 */ /* 0x000fc400078e0201 */
[----:B------:R-:W5:Y:S04]  /*3040*/  LDG.E R13, desc[UR14][R6.64+-0x14] ;  /* 0xffffec0e060d7981 */ /* 0x000f68000c1e1900 */
[----:B------:R-:W5:Y:S04]  /*3050*/  LDL R17, [R17] ;  /* 0x0000000011117983 */ /* 0x000f680000100800 */
[----:B------:R-:W5:Y:S01]  /*3060*/  LDG.E R22, desc[UR14][R4.64] ;  /* 0x0000000e04167981 */ /* 0x000f62000c1e1900 */
[----:B------:R-:W-:-:S03]  /*3070*/  LEA R21, R12, R1, 0x2 ;  /* 0x000000010c157211 */ /* 0x000fc600078e10ff */
[----:B------:R-:W5:Y:S04]  /*3080*/  LDG.E R15, desc[UR14][R6.64+-0x10] ;  /* 0xfffff00e060f7981 */ /* 0x000f68000c1e1900 */
[----:B------:R-:W5:Y:S04]  /*3090*/  LDL R26, [R26] ;  /* 0x000000001a1a7983 */ /* 0x000f680000100800 */
[----:B------:R-:W5:Y:S04]  /*30a0*/  LDG.E R16, desc[UR14][R4.64+0x8] ;  /* 0x0000080e04107981 */ /* 0x000f68000c1e1900 */
[----:B------:R-:W5:Y:S01]  /*30b0*/  LDG.E R12, desc[UR14][R4.64+0xc] ;  /* 0x00000c0e040c7981 */ /* 0x000f62000c1e1900 */
[----:B--2---:R-:W-:-:S03]  /*30c0*/  IMAD R2, R14, R11, R2 ;  /* 0x0000000b0e027224 */ /* 0x004fc600078e0202 */
[----:B------:R-:W2:Y:S01]  /*30d0*/  LDG.E R14, desc[UR14][R6.64+-0xc] ;  /* 0xfffff40e060e7981 */ /* 0x000ea2000c1e1900 */
[----:B---3--:R-:W-:-:S03]  /*30e0*/  IMAD R8, R8, 0x4, R1 ;  /* 0x0000000408087824 */ /* 0x008fc600078e0201 */
[----:B------:R0:W2:Y:S04]  /*30f0*/  LDL R11, [R21] ;  /* 0x00000000150b7983 */ /* 0x0000a80000100800 */
[----:B------:R-:W3:Y:S01]  /*3100*/  LDL R8, [R8] ;  /* 0x0000000008087983 */ /* 0x000ee20000100800 */
[----:B----4-:R-:W-:-:S03]  /*3110*/  IMAD R20, R10, R9, R2 ;  /* 0x000000090a147224 */ /* 0x010fc600078e0202 */
[----:B------:R-:W4:Y:S04]  /*3120*/  LDG.E R10, desc[UR14][R4.64+0x10] ;  /* 0x0000100e040a7981 */ /* 0x000f28000c1e1900 */
[----:B------:R-:W3:Y:S04]  /*3130*/  LDG.E R2, desc[UR14][R4.64+0x14] ;  /* 0x0000140e04027981 */ /* 0x000ee8000c1e1900 */
[----:B------:R-:W3:Y:S01]  /*3140*/  LDG.E R9, desc[UR14][R6.64+-0x8] ;  /* 0xfffff80e06097981 */ /* 0x000ee2000c1e1900 */
[----:B------:R-:W-:-:S03]  /*3150*/  IMAD R19, R19, R18, R20 ;  /* 0x0000001213137224 */ /* 0x000fc600078e0214 */
[----:B------:R-:W3:Y:S04]  /*3160*/  LDG.E R20, desc[UR14][R4.64+0x18] ;  /* 0x0000180e04147981 */ /* 0x000ee8000c1e1900 */
[----:B------:R-:W3:Y:S01]  /*3170*/  LDG.E R18, desc[UR14][R4.64+0x1c] ;  /* 0x00001c0e04127981 */ /* 0x000ee2000c1e1900 */
[----:B------:R-:W-:Y:S01]  /*3180*/  LEA R28, R28, R1, 0x2 ;  /* 0x000000011c1c7211 */ /* 0x000fe200078e10ff */
[----:B-----5:R-:W-:Y:S02]  /*3190*/  IMAD R17, R17, R13, R19 ;  /* 0x0000000d11117224 */ /* 0x020fe400078e0213 */
[----:B0-----:R-:W-:Y:S01]  /*31a0*/  IMAD R21, R22, 0x4, R1 ;  /* 0x0000000416157824 */ /* 0x001fe200078e0201 */
[----:B------:R-:W5:Y:S01]  /*31b0*/  LDG.E R13, desc[UR14][R6.64+-0x4] ;  /* 0xfffffc0e060d7981 */ /* 0x000f62000c1e1900 */
[----:B------:R-:W-:-:S03]  /*31c0*/  LEA R23, R24, R1, 0x2 ;  /* 0x0000000118177211 */ /* 0x000fc600078e10ff */
[----:B------:R-:W5:Y:S01]  /*31d0*/  LDL R22, [R28] ;  /* 0x000000001c167983 */ /* 0x000f620000100800 */
[----:B------:R-:W-:-:S03]  /*31e0*/  IMAD R26, R26, R15, R17 ;  /* 0x0000000f1a1a7224 */ /* 0x000fc600078e0211 */
[----:B------:R-:W5:Y:S01]  /*31f0*/  LDG.E R15, desc[UR14][R6.64] ;  /* 0x0000000e060f7981 */ /* 0x000f62000c1e1900 */
[----:B------:R-:W-:-:S03]  /*3200*/  IMAD R25, R16, 0x4, R1 ;  /* 0x0000000410197824 */ /* 0x000fc600078e0201 */
[----:B------:R-:W5:Y:S01]  /*3210*/  LDL R24, [R21] ;  /* 0x0000000015187983 */ /* 0x000f620000100800 */
[----:B------:R-:W-:-:S03]  /*3220*/  LEA R19, R12, R1, 0x2 ;  /* 0x000000010c137211 */ /* 0x000fc600078e10ff */
[----:B------:R-:W5:Y:S04]  /*3230*/  LDG.E R17, desc[UR14][R6.64+0x4] ;  /* 0x0000040e06117981 */ /* 0x000f68000c1e1900 */
[----:B------:R-:W5:Y:S04]  /*3240*/  LDL R16, [R23] ;  /* 0x0000000017107983 */ /* 0x000f680000100800 */
[----:B------:R-:W5:Y:S04]  /*3250*/  LDG.E R12, desc[UR14][R6.64+0xc] ;  /* 0x00000c0e060c7981 */ /* 0x000f68000c1e1900 */
[----:B------:R-:W5:Y:S04]  /*3260*/  LDL R19, [R19] ;  /* 0x0000000013137983 */ /* 0x000f680000100800 */
[----:B------:R-:W5:Y:S01]  /*3270*/  LDG.E R21, desc[UR14][R6.64+0x14] ;  /* 0x0000140e06157981 */ /* 0x000f62000c1e1900 */
[----:B--2---:R-:W-:-:S03]  /*3280*/  IMAD R26, R11, R14, R26 ;  /* 0x0000000e0b1a7224 */ /* 0x004fc600078e021a */
[----:B------:R-:W2:Y:S04]  /*3290*/  LDG.E R11, desc[UR14][R6.64+0x8] ;  /* 0x0000080e060b7981 */ /* 0x000ea8000c1e1900 */
[----:B------:R-:W2:Y:S01]  /*32a0*/  LDL R14, [R25] ;  /* 0x00000000190e7983 */ /* 0x000ea20000100800 */
[----:B----4-:R-:W-:-:S03]  /*32b0*/  IMAD R27, R10, 0x4, R1 ;  /* 0x000000040a1b7824 */ /* 0x010fc600078e0201 */
[----:B------:R-:W4:Y:S01]  /*32c0*/  LDG.E R10, desc[UR14][R6.64+0x18] ;  /* 0x0000180e060a7981 */ /* 0x000f22000c1e1900 */
[----:B---3--:R-:W-:-:S03]  /*32d0*/  LEA R2, R2, R1, 0x2 ;  /* 0x0000000102027211 */ /* 0x008fc600078e10ff */
[----:B------:R0:W3:Y:S01]  /*32e0*/  LDG.E R25, desc[UR14][R6.64+0x1c] ;  /* 0x00001c0e06197981 */ /* 0x0000e2000c1e1900 */
[----:B------:R-:W-:-:S03]  /*32f0*/  IMAD R26, R8, R9, R26 ;  /* 0x00000009081a7224 */ /* 0x000fc600078e021a */
[----:B------:R-:W4:Y:S04]  /*3300*/  LDG.E R8, desc[UR14][R6.64+0x10] ;  /* 0x0000100e06087981 */ /* 0x000f28000c1e1900 */
[----:B------:R-:W4:Y:S01]  /*3310*/  LDL R9, [R27] ;  /* 0x000000001b097983 */ /* 0x000f220000100800 */
[----:B------:R-:W-:Y:S01]  /*3320*/  IMAD R20, R20, 0x4, R1 ;  /* 0x0000000414147824 */ /* 0x000fe200078e0201 */
[----:B------:R-:W-:Y:S02]  /*3330*/  LEA R18, R18, R1, 0x2 ;  /* 0x0000000112127211 */ /* 0x000fe400078e10ff */
[----:B------:R-:W3:Y:S04]  /*3340*/  LDL R2, [R2] ;  /* 0x0000000002027983 */ /* 0x000ee80000100800 */
[----:B------:R-:W3:Y:S04]  /*3350*/  LDL R23, [R20] ;  /* 0x0000000014177983 */ /* 0x000ee80000100800 */
[----:B------:R-:W3:Y:S01]  /*3360*/  LDL R18, [R18] ;  /* 0x0000000012127983 */ /* 0x000ee20000100800 */
[----:B-----5:R-:W-:-:S04]  /*3370*/  IMAD R13, R22, R13, R26 ;  /* 0x0000000d160d7224 */ /* 0x020fc800078e021a */
[----:B------:R-:W-:-:S04]  /*3380*/  IMAD R13, R24, R15, R13 ;  /* 0x0000000f180d7224 */ /* 0x000fc800078e020d */
[----:B------:R-:W-:Y:S01]  /*3390*/  IMAD R13, R16, R17, R13 ;  /* 0x00000011100d7224 */ /* 0x000fe200078e020d */
[----:B------:R-:W-:-:S04]  /*33a0*/  UIADD3 UR12, UPT, UPT, UR12, 0x10, URZ ;  /* 0x000000100c0c7890 */ /* 0x000fc8000fffe0ff */
[----:B------:R-:W-:Y:S01]  /*33b0*/  UISETP.NE.AND UP2, UPT, UR12, URZ, UPT ;  /* 0x000000ff0c00728c */ /* 0x000fe2000bf45270 */
[----:B------:R-:W-:-:S05]  /*33c0*/  IADD3 R4, P0, PT, R4, 0x40, RZ ;  /* 0x0000004004047810 */ /* 0x000fca0007f1e0ff */
[----:B------:R-:W-:Y:S02]  /*33d0*/  IMAD.X R5, RZ, RZ, R5, P0 ;  /* 0x000000ffff057224 */ /* 0x000fe400000e0605 */
[----:B--2---:R-:W-:-:S04]  /*33e0*/  IMAD R11, R14, R11, R13 ;  /* 0x0000000b0e0b7224 */ /* 0x004fc800078e020d */
[----:B------:R-:W-:-:S04]  /*33f0*/  IMAD R11, R19, R12, R11 ;  /* 0x0000000c130b7224 */ /* 0x000fc800078e020b */
[----:B----4-:R-:W-:-:S04]  /*3400*/  IMAD R8, R9, R8, R11 ;  /* 0x0000000809087224 */ /* 0x010fc800078e020b */
[----:B---3--:R-:W-:Y:S01]  /*3410*/  IMAD R2, R2, R21, R8 ;  /* 0x0000001502027224 */ /* 0x008fe200078e0208 */
[----:B------:R-:W-:-:S03]  /*3420*/  IADD3 R9, P1, PT, R6, 0x40, RZ ;  /* 0x0000004006097810 */ /* 0x000fc60007f3e0ff */
[----:B------:R-:W-:Y:S01]  /*3430*/  IMAD R2, R23, R10, R2 ;  /* 0x0000000a17027224 */ /* 0x000fe200078e0202 */
[----:B0-----:R-:W-:-:S03]  /*3440*/  IADD3.X R7, PT, PT, RZ, R7, RZ, P1, !PT ;  /* 0x00000007ff077210 */ /* 0x001fc60000ffe4ff */
[----:B------:R-:W-:Y:S01]  /*3450*/  IMAD R2, R18, R25, R2 ;  /* 0x0000001912027224 */ /* 0x000fe200078e0202 */
[----:B------:R-:W-:Y:S06]  /*3460*/  BRA.U UP2, `(.L_x_7) ;  /* 0xfffffff902a07547 */ /* 0x000fec000b83ffff */
.L_x_6:
[----:B------:R-:W-:Y:S05]  /*3470*/  BRA.U !UP1, `(.L_x_8) ;  /* 0x00000005099c7547 */ /* 0x000fea000b800000 */
[----:B------:R-:W-:-:S09]  /*3480*/  UISETP.GE.U32.AND UP1, UPT, UR10, 0x8, UPT ;  /* 0x000000080a00788c */ /* 0x000fd2000bf26070 */
[----:B------:R-:W-:Y:S05]  /*3490*/  BRA.U !UP1, `(.L_x_9) ;  /* 0x0000000109b47547 */ /* 0x000fea000b800000 */
[----:B------:R-:W2:Y:S08]  /*34a0*/  LDC.64 R16, c[0x0][0x3a8] ;  /* 0x0000ea00ff107b82 */ /* 0x000eb00000000a00 */
[----:B0-----:R-:W0:Y:S01]  /*34b0*/  LDC.64 R4, c[0x0][0x3a0] ;  /* 0x0000e800ff047b82 */ /* 0x001e220000000a00 */
[----:B--2---:R-:W-:-:S05]  /*34c0*/  IMAD.WIDE.U32 R16, R0, 0x4, R16 ;  /* 0x0000000400107825 */ /* 0x004fca00078e0010 */
[----:B------:R-:W2:Y:S04]  /*34d0*/  LDG.E R12, desc[UR14][R16.64] ;  /* 0x0000000e100c7981 */ /* 0x000ea8000c1e1900 */
[----:B------:R-:W3:Y:S04]  /*34e0*/  LDG.E R14, desc[UR14][R16.64+0x4] ;  /* 0x0000040e100e7981 */ /* 0x000ee8000c1e1900 */
[----:B------:R-:W4:Y:S04]  /*34f0*/  LDG.E R18, desc[UR14][R16.64+0x8] ;  /* 0x0000080e10127981 */ /* 0x000f28000c1e1900 */
[----:B------:R-:W5:Y:S04]  /*3500*/  LDG.E R22, desc[UR14][R16.64+0xc] ;  /* 0x00000c0e10167981 */ /* 0x000f68000c1e1900 */
[----:B------:R-:W5:Y:S04]  /*3510*/  LDG.E R24, desc[UR14][R16.64+0x10] ;  /* 0x0000100e10187981 */ /* 0x000f68000c1e1900 */
[----:B------:R-:W5:Y:S04]  /*3520*/  LDG.E R10, desc[UR14][R16.64+0x14] ;  /* 0x0000140e100a7981 */ /* 0x000f68000c1e1900 */
[----:B-1----:R-:W5:Y:S04]  /*3530*/  LDG.E R8, desc[UR14][R16.64+0x18] ;  /* 0x0000180e10087981 */ /* 0x002f68000c1e1900 */
[----:B------:R5:W5:Y:S01]  /*3540*/  LDG.E R6, desc[UR14][R16.64+0x1c] ;  /* 0x00001c0e10067981 */ /* 0x000b62000c1e1900 */
[----:B0-----:R-:W-:-:S05]  /*3550*/  IMAD.WIDE.U32 R4, R0, 0x4, R4 ;  /* 0x0000000400047825 */ /* 0x001fca00078e0004 */
[----:B------:R-:W5:Y:S04]  /*3560*/  LDG.E R7, desc[UR14][R4.64] ;  /* 0x0000000e04077981 */ /* 0x000f68000c1e1900 */
[----:B------:R-:W5:Y:S04]  /*3570*/  LDG.E R9, desc[UR14][R4.64+0x4] ;  /* 0x0000040e04097981 */ /* 0x000f68000c1e1900 */
[----:B------:R-:W5:Y:S04]  /*3580*/  LDG.E R13, desc[UR14][R4.64+0xc] ;  /* 0x00000c0e040d7981 */ /* 0x000f68000c1e1900 */
[----:B------:R-:W5:Y:S01]  /*3590*/  LDG.E R15, desc[UR14][R4.64+0x10] ;  /* 0x0000100e040f7981 */ /* 0x000f62000c1e1900 */
[----:B--2---:R-:W-:-:S03]  /*35a0*/  IMAD R11, R12, 0x4, R1 ;  /* 0x000000040c0b7824 */ /* 0x004fc600078e0201 */
[----:B------:R-:W2:Y:S01]  /*35b0*/  LDG.E R12, desc[UR14][R4.64+0x8] ;  /* 0x0000080e040c7981 */ /* 0x000ea2000c1e1900 */
[----:B---3--:R-:W-:-:S03]  /*35c0*/  LEA R14, R14, R1, 0x2 ;  /* 0x000000010e0e7211 */ /* 0x008fc600078e10ff */
[----:B------:R-:W3:Y:S01]  /*35d0*/  LDL R11, [R11] ;  /* 0x000000000b0b7983 */ /* 0x000ee20000100800 */
[----:B----4-:R-:W-:-:S03]  /*35e0*/  IMAD R20, R18, 0x4, R1 ;  /* 0x0000000412147824 */ /* 0x010fc600078e0201 */
[----:B------:R-:W4:Y:S01]  /*35f0*/  LDL R14, [R14] ;  /* 0x000000000e0e7983 */ /* 0x000f220000100800 */
[----:B-----5:R-:W-:-:S03]  /*3600*/  LEA R16, R22, R1, 0x2 ;  /* 0x0000000116107211 */ /* 0x020fc600078e10ff */
[----:B------:R-:W2:Y:S01]  /*3610*/  LDL R17, [R20] ;  /* 0x0000000014117983 */ /* 0x000ea20000100800 */
[----:B------:R-:W-:-:S03]  /*3620*/  IMAD R18, R24, 0x4, R1 ;  /* 0x0000000418127824 */ /* 0x000fc600078e0201 */
[----:B------:R-:W5:Y:S01]  /*3630*/  LDL R16, [R16] ;  /* 0x0000000010107983 */ /* 0x000f620000100800 */
[----:B------:R-:W-:-:S03]  /*3640*/  LEA R19, R10, R1, 0x2 ;  /* 0x000000010a137211 */ /* 0x000fc600078e10ff */
[----:B------:R-:W5:Y:S01]  /*3650*/  LDL R18, [R18] ;  /* 0x0000000012127983 */ /* 0x000f620000100800 */
[----:B------:R-:W-:-:S03]  /*3660*/  IMAD R21, R8, 0x4, R1 ;  /* 0x0000000408157824 */ /* 0x000fc600078e0201 */
[----:B------:R-:W5:Y:S01]  /*3670*/  LDG.E R10, desc[UR14][R4.64+0x14] ;  /* 0x0000140e040a7981 */ /* 0x000f62000c1e1900 */
[----:B------:R-:W-:-:S03]  /*3680*/  LEA R6, R6, R1, 0x2 ;  /* 0x0000000106067211 */ /* 0x000fc600078e10ff */
[----:B------:R-:W5:Y:S04]  /*3690*/  LDL R19, [R19] ;  /* 0x0000000013137983 */ /* 0x000f680000100800 */
[----:B------:R-:W5:Y:S04]  /*36a0*/  LDG.E R8, desc[UR14][R4.64+0x18] ;  /* 0x0000180e04087981 */ /* 0x000f68000c1e1900 */
[----:B------:R-:W5:Y:S04]  /*36b0*/  LDL R21, [R21] ;  /* 0x0000000015157983 */ /* 0x000f680000100800 */
[----:B------:R-:W5:Y:S04]  /*36c0*/  LDG.E R20, desc[UR14][R4.64+0x1c] ;  /* 0x00001c0e04147981 */ /* 0x000f68000c1e1900 */
[----:B------:R-:W5:Y:S01]  /*36d0*/  LDL R6, [R6] ;  /* 0x0000000006067983 */ /* 0x000f620000100800 */
[----:B------:R-:W-:-:S02]  /*36e0*/  VIADD R0, R0, 0x8 ;  /* 0x0000000800007836 */ /* 0x000fc40000000000 */
[----:B---3--:R-:W-:-:S04]  /*36f0*/  IMAD R7, R11, R7, R2 ;  /* 0x000000070b077224 */ /* 0x008fc800078e0202 */
[----:B----4-:R-:W-:-:S04]  /*3700*/  IMAD R7, R14, R9, R7 ;  /* 0x000000090e077224 */ /* 0x010fc800078e0207 */
[----:B--2---:R-:W-:-:S04]  /*3710*/  IMAD R7, R17, R12, R7 ;  /* 0x0000000c11077224 */ /* 0x004fc800078e0207 */
[----:B-----5:R-:W-:-:S04]  /*3720*/  IMAD R7, R16, R13, R7 ;  /* 0x0000000d10077224 */ /* 0x020fc800078e0207 */
[----:B------:R-:W-:-:S04]  /*3730*/  IMAD R7, R18, R15, R7 ;  /* 0x0000000f12077224 */ /* 0x000fc800078e0207 */
[----:B------:R-:W-:-:S04]  /*3740*/  IMAD R7, R19, R10, R7 ;  /* 0x0000000a13077224 */ /* 0x000fc800078e0207 */
[----:B------:R-:W-:-:S04]  /*3750*/  IMAD R7, R21, R8, R7 ;  /* 0x0000000815077224 */ /* 0x000fc800078e0207 */
[----:B------:R-:W-:-:S07]  /*3760*/  IMAD R2, R6, R20, R7 ;  /* 0x0000001406027224 */ /* 0x000fce00078e0207 */
.L_x_9:
[----:B------:R-:W-:Y:S05]  /*3770*/  BRA.U !UP0, `(.L_x_8) ;  /* 0x0000000108dc7547 */ /* 0x000fea000b800000 */
[----:B------:R-:W-:Y:S02]  /*3780*/  UISETP.GE.U32.AND UP0, UPT, UR9, 0x4, UPT ;  /* 0x000000040900788c */ /* 0x000fe4000bf06070 */
[----:B------:R-:W-:-:S04]  /*3790*/  ULOP3.LUT UR4, UR8, 0x3, URZ, 0xc0, !UPT ;  /* 0x0000000308047892 */ /* 0x000fc8000f8ec0ff */
[----:B------:R-:W-:-:S03]  /*37a0*/  UISETP.NE.AND UP1, UPT, UR4, URZ, UPT ;  /* 0x000000ff0400728c */ /* 0x000fc6000bf25270 */
[----:B------:R-:W-:Y:S08]  /*37b0*/  BRA.U !UP0, `(.L_x_10) ;  /* 0x0000000108647547 */ /* 0x000ff0000b800000 */
[----:B0-----:R-:W1:Y:S02]  /*37c0*/  LDC.64 R4, c[0x0][0x3a8] ;  /* 0x0000ea00ff047b82 */ /* 0x001e640000000a00 */
[----:B-1----:R-:W-:-:S06]  /*37d0*/  IMAD.WIDE.U32 R6, R0, 0x4, R4 ;  /* 0x0000000400067825 */ /* 0x002fcc00078e0004 */
[----:B------:R-:W0:Y:S01]  /*37e0*/  LDC.64 R4, c[0x0][0x3a0] ;  /* 0x0000e800ff047b82 */ /* 0x000e220000000a00 */
[----:B------:R-:W2:Y:S04]  /*37f0*/  LDG.E R8, desc[UR14][R6.64] ;  /* 0x0000000e06087981 */ /* 0x000ea8000c1e1900 */
[----:B------:R-:W3:Y:S04]  /*3800*/  LDG.E R12, desc[UR14][R6.64+0x4] ;  /* 0x0000040e060c7981 */ /* 0x000ee8000c1e1900 */
[----:B------:R-:W4:Y:S04]  /*3810*/  LDG.E R14, desc[UR14][R6.64+0x8] ;  /* 0x0000080e060e7981 */ /* 0x000f28000c1e1900 */
[----:B------:R-:W5:Y:S01]  /*3820*/  LDG.E R16, desc[UR14][R6.64+0xc] ;  /* 0x00000c0e06107981 */ /* 0x000f62000c1e1900 */
[----:B0-----:R-:W-:-:S05]  /*3830*/  IMAD.WIDE.U32 R4, R0, 0x4, R4 ;  /* 0x0000000400047825 */ /* 0x001fca00078e0004 */
[----:B------:R-:W5:Y:S04]  /*3840*/  LDG.E R10, desc[UR14][R4.64] ;  /* 0x0000000e040a7981 */ /* 0x000f68000c1e1900 */
[----:B------:R-:W5:Y:S04]  /*3850*/  LDG.E R11, desc[UR14][R4.64+0x4] ;  /* 0x0000040e040b7981 */ /* 0x000f68000c1e1900 */
[----:B------:R-:W5:Y:S04]  /*3860*/  LDG.E R13, desc[UR14][R4.64+0x8] ;  /* 0x0000080e040d7981 */ /* 0x000f68000c1e1900 */
[----:B------:R-:W5:Y:S01]  /*3870*/  LDG.E R6, desc[UR14][R4.64+0xc] ;  /* 0x00000c0e04067981 */ /* 0x000f62000c1e1900 */
[----:B--2---:R-:W-:Y:S01]  /*3880*/  LEA R8, R8, R1, 0x2 ;  /* 0x0000000108087211 */ /* 0x004fe200078e10ff */
[----:B---3--:R-:W-:-:S04]  /*3890*/  IMAD R12, R12, 0x4, R1 ;  /* 0x000000040c0c7824 */ /* 0x008fc800078e0201 */
[----:B------:R-:W2:Y:S01]  /*38a0*/  LDL R9, [R8] ;  /* 0x0000000008097983 */ /* 0x000ea20000100800 */
[----:B----4-:R-:W-:-:S03]  /*38b0*/  LEA R14, R14, R1, 0x2 ;  /* 0x000000010e0e7211 */ /* 0x010fc600078e10ff */
[----:B------:R-:W3:Y:S01]  /*38c0*/  LDL R12, [R12] ;  /* 0x000000000c0c7983 */ /* 0x000ee20000100800 */
[----:B-----5:R-:W-:-:S03]  /*38d0*/  IMAD R16, R16, 0x4, R1 ;  /* 0x0000000410107824 */ /* 0x020fc600078e0201 */
[----:B------:R-:W4:Y:S04]  /*38e0*/  LDL R14, [R14] ;  /* 0x000000000e0e7983 */ /* 0x000f280000100800 */
[----:B------:R-:W5:Y:S01]  /*38f0*/  LDL R16, [R16] ;  /* 0x0000000010107983 */ /* 0x000f620000100800 */
[----:B------:R-:W-:Y:S01]  /*3900*/  IADD3 R0, PT, PT, R0, 0x4, RZ ;  /* 0x0000000400007810 */ /* 0x000fe20007ffe0ff */
[----:B--2---:R-:W-:-:S04]  /*3910*/  IMAD R9, R9, R10, R2 ;  /* 0x0000000a09097224 */ /* 0x004fc800078e0202 */
[----:B---3--:R-:W-:-:S04]  /*3920*/  IMAD R9, R12, R11, R9 ;  /* 0x0000000b0c097224 */ /* 0x008fc800078e0209 */
[----:B----4-:R-:W-:-:S04]  /*3930*/  IMAD R9, R14, R13, R9 ;  /* 0x0000000d0e097224 */ /* 0x010fc800078e0209 */
[----:B-----5:R-:W-:-:S07]  /*3940*/  IMAD R2, R16, R6, R9 ;  /* 0x0000000610027224 */ /* 0x020fce00078e0209 */
.L_x_10:
[----:B------:R-:W-:Y:S05]  /*3950*/  BRA.U !UP1, `(.L_x_8) ;  /* 0x0000000109647547 */ /* 0x000fea000b800000 */
[----:B0-----:R-:W0:Y:S01]  /*3960*/  LDC.64 R4, c[0x0][0x3a0] ;  /* 0x0000e800ff047b82 */ /* 0x001e220000000a00 */
[----:B------:R-:W-:-:S07]  /*3970*/  UIADD3 UR4, UPT, UPT, -UR4, URZ, URZ ;  /* 0x000000ff04047290 */ /* 0x000fce000fffe1ff */
[----:B-1----:R-:W1:Y:S01]  /*3980*/  LDC.64 R6, c[0x0][0x3a8] ;  /* 0x0000ea00ff067b82 */ /* 0x002e620000000a00 */
[----:B0-----:R-:W-:-:S04]  /*3990*/  IMAD.WIDE.U32 R4, R0, 0x4, R4 ;  /* 0x0000000400047825 */ /* 0x001fc800078e0004 */
[----:B------:R-:W-:Y:S01]  /*39a0*/  IMAD.MOV.U32 R10, RZ, RZ, R4 ;  /* 0x000000ffff0a7224 */ /* 0x000fe200078e0004 */
[----:B------:R-:W-:Y:S01]  /*39b0*/  MOV R11, R5 ;  /* 0x00000005000b7202 */ /* 0x000fe20000000f00 */
[----:B-1----:R-:W-:-:S04]  /*39c0*/  IMAD.WIDE.U32 R6, R0, 0x4, R6 ;  /* 0x0000000400067825 */ /* 0x002fc800078e0006 */
[----:B------:R-:W-:Y:S01]  /*39d0*/  IMAD.MOV.U32 R8, RZ, RZ, R6 ;  /* 0x000000ffff087224 */ /* 0x000fe200078e0006 */
[----:B------:R-:W-:-:S07]  /*39e0*/  MOV R9, R7 ;  /* 0x0000000700097202 */ /* 0x000fce0000000f00 */
.L_x_11:
[----:B------:R-:W-:Y:S01]  /*39f0*/  IMAD.MOV.U32 R4, RZ, RZ, R8 ;  /* 0x000000ffff047224 */ /* 0x000fe200078e0008 */
[----:B------:R-:W-:-:S05]  /*3a00*/  MOV R5, R9 ;  /* 0x0000000900057202 */ /* 0x000fca0000000f00 */
[----:B------:R0:W2:Y:S02]  /*3a10*/  LDG.E R0, desc[UR14][R4.64] ;  /* 0x0000000e04007981 */ /* 0x0000a4000c1e1900 */
[----:B0-----:R-:W-:Y:S01]  /*3a20*/  MOV R4, R10 ;  /* 0x0000000a00047202 */ /* 0x001fe20000000f00 */
[----:B------:R-:W-:-:S05]  /*3a30*/  IMAD.MOV.U32 R5, RZ, RZ, R11 ;  /* 0x000000ffff057224 */ /* 0x000fca00078e000b */
[----:B------:R-:W3:Y:S01]  /*3a40*/  LDG.E R6, desc[UR14][R4.64] ;  /* 0x0000000e04067981 */ /* 0x000ee2000c1e1900 */
[----:B--2---:R-:W-:-:S05]  /*3a50*/  IMAD R0, R0, 0x4, R1 ;  /* 0x0000000400007824 */ /* 0x004fca00078e0201 */
[----:B------:R-:W3:Y:S01]  /*3a60*/  LDL R7, [R0] ;  /* 0x0000000000077983 */ /* 0x000ee20000100800 */
[----:B------:R-:W-:-:S04]  /*3a70*/  UIADD3 UR4, UPT, UPT, UR4, 0x1, URZ ;  /* 0x0000000104047890 */ /* 0x000fc8000fffe0ff */
[----:B------:R-:W-:Y:S01]  /*3a80*/  UISETP.NE.AND UP0, UPT, UR4, URZ, UPT ;  /* 0x000000ff0400728c */ /* 0x000fe2000bf05270 */
[----:B------:R-:W-:Y:S02]  /*3a90*/  IADD3 R8, P1, PT, R8, 0x4, RZ ;  /* 0x0000000408087810 */ /* 0x000fe40007f3e0ff */
[----:B------:R-:W-:-:S03]  /*3aa0*/  IADD3 R10, P0, PT, R10, 0x4, RZ ;  /* 0x000000040a0a7810 */ /* 0x000fc60007f1e0ff */
[----:B------:R-:W-:Y:S01]  /*3ab0*/  IMAD.X R9, RZ, RZ, R9, P1 ;  /* 0x000000ffff097224 */ /* 0x000fe200008e0609 */
[----:B------:R-:W-:Y:S01]  /*3ac0*/  IADD3.X R11, PT, PT, RZ, R11, RZ, P0, !PT ;  /* 0x0000000bff0b7210 */ /* 0x000fe200007fe4ff */
[----:B---3--:R-:W-:Y:S01]  /*3ad0*/  IMAD R2, R7, R6, R2 ;  /* 0x0000000607027224 */ /* 0x008fe200078e0202 */
[----:B------:R-:W-:Y:S07]  /*3ae0*/  BRA.U UP0, `(.L_x_11) ;  /* 0xfffffffd00c07547 */ /* 0x000fee000b83ffff */
.L_x_8:
[----:B------:R-:W-:Y:S02]  /*3af0*/  SHF.R.S32.HI R5, RZ, 0x1f, R2 ;  /* 0x0000001fff057819 */ /* 0x000fe40000011402 */
[----:B0-----:R-:W-:-:S07]  /*3b00*/  MOV R4, R2 ;  /* 0x0000000200047202 */ /* 0x001fce0000000f00 */
.L_x_0:
[----:B-1----:R-:W0:Y:S01]  /*3b10*/  LDC.64 R6, c[0x0][0x380] ;  /* 0x0000e000ff067b82 */ /* 0x002e220000000a00 */
[----:B------:R-:W1:Y:S01]  /*3b20*/  LDCU.64 UR4, c[0x0][0x388] ;  /* 0x00007100ff0477ac */ /* 0x000e620008000a00 */
[----:B0-----:R-:W-:-:S06]  /*3b30*/  IMAD.WIDE R2, R3, 0x4, R6 ;  /* 0x0000000403027825 */ /* 0x001fcc00078e0206 */
[----:B------:R-:W2:Y:S01]  /*3b40*/  LDG.E R3, desc[UR14][R2.64] ;  /* 0x0000000e02037981 */ /* 0x000ea2000c1e1900 */
[----:B-1----:R-:W-:-:S04]  /*3b50*/  LEA R6, P0, R4, UR4, 0x2 ;  /* 0x0000000404067c11 */ /* 0x002fc8000f8010ff */
[----:B------:R-:W-:-:S05]  /*3b60*/  LEA.HI.X R7, R4, UR5, R5, 0x2, P0 ;  /* 0x0000000504077c11 */ /* 0x000fca00080f1405 */
[----:B--2---:R-:W-:Y:S01]  /*3b70*/  STG.E desc[UR14][R6.64], R3 ;  /* 0x0000000306007986 */ /* 0x004fe2000c10190e */
[----:B------:R-:W-:Y:S05]  /*3b80*/  EXIT ;  /* 0x000000000000794d */ /* 0x000fea0003800000 */
.L_x_12:
[----:B------:R-:W-:-:S00]  /*3b90*/  BRA `(.L_x_12) ;  /* 0xfffffffc00fc7947 */ /* 0x000fc0000383ffff */
[----:B------:R-:W-:-:S00]  /*3ba0*/  NOP ;  /* 0x0000000000007918 */ /* 0x000fc00000000000 */
        /* <DEDUP_REMOVED lines=13> */
.L_x_16:


//--------------------- .text._ZN5ryupy11powerKernelEPKfS1_Pfi --------------------------
	.section	.text._ZN5ryupy11powerKernelEPKfS1_Pfi,"ax",@progbits
	.align	128
        .global         _ZN5ryupy11powerKernelEPKfS1_Pfi
        .type           _ZN5ryupy11powerKernelEPKfS1_Pfi,@function
        .size           _ZN5ryupy11powerKernelEPKfS1_Pfi,(.L_x_17 - _ZN5ryupy11powerKernelEPKfS1_Pfi)
        .other          _ZN5ryupy11powerKernelEPKfS1_Pfi,@"STO_CUDA_ENTRY STV_DEFAULT"
_ZN5ryupy11powerKernelEPKfS1_Pfi:
.text._ZN5ryupy11powerKernelEPKfS1_Pfi:
[----:B------:R-:W-:Y:S01]  /*0000*/  LDC R1, c[0x0][0x37c] ;  /* 0x0000df00ff017b82 */ /* 0x000fe20000000800 */
[----:B------:R-:W0:Y:S07]  /*0010*/  S2R R0, SR_TID.X ;  /* 0x0000000000007919 */ /* 0x000e2e0000002100 */
[----:B------:R-:W0:Y:S01]  /*0020*/  S2UR UR4, SR_CTAID.X ;  /* 0x00000000000479c3 */ /* 0x000e220000002500 */
[----:B------:R-:W1:Y:S07]  /*0030*/  LDCU UR5, c[0x0][0x398] ;  /* 0x00007300ff0577ac */ /* 0x000e6e0008000800 */
[----:B------:R-:W0:Y:S02]  /*0040*/  LDC R3, c[0x0][0x360] ;  /* 0x0000d800ff037b82 */ /* 0x000e240000000800 */
[----:B0-----:R-:W-:-:S05]  /*0050*/  IMAD R0, R3, UR4, R0 ;  /* 0x0000000403007c24 */ /* 0x001fca000f8e0200 */
[----:B-1----:R-:W-:-:S13]  /*0060*/  ISETP.GE.AND P0, PT, R0, UR5, PT ;  /* 0x0000000500007c0c */ /* 0x002fda000bf06270 */
[----:B------:R-:W-:Y:S05]  /*0070*/  @P0 EXIT ;  /* 0x000000000000094d */ /* 0x000fea0003800000 */
[----:B------:R-:W0:Y:S01]  /*0080*/  LDC.64 R4, c[0x0][0x380] ;  /* 0x0000e000ff047b82 */ /* 0x000e220000000a00 */
[----:B------:R-:W1:Y:S07]  /*0090*/  LDCU.64 UR4, c[0x0][0x358] ;  /* 0x00006b00ff0477ac */ /* 0x000e6e0008000a00 */
[----:B------:R-:W2:Y:S01]  /*00a0*/  LDC.64 R6, c[0x0][0x388] ;  /* 0x0000e200ff067b82 */ /* 0x000ea20000000a00 */
[----:B0-----:R-:W-:-:S05]  /*00b0*/  IMAD.WIDE R4, R0, 0x4, R4 ;  /* 0x0000000400047825 */ /* 0x001fca00078e0204 */
[----:B-1----:R-:W3:Y:S01]  /*00c0*/  LDG.E R2, desc[UR4][R4.64] ;  /* 0x0000000404027981 */ /* 0x002ee2000c1e1900 */
[----:B--2---:R-:W-:-:S05]  /*00d0*/  IMAD.WIDE R6, R0, 0x4, R6 ;  /* 0x0000000400067825 */ /* 0x004fca00078e0206 */
[----:B------:R0:W2:Y:S01]  /*00e0*/  LDG.E R3, desc[UR4][R6.64] ;  /* 0x0000000406037981 */ /* 0x0000a2000c1e1900 */
[----:B------:R-:W-:Y:S01]  /*00f0*/  BSSY.RECONVERGENT B0, `(.L_x_13) ;  /* 0x000005a000007945 */ /* 0x000fe20003800200 */
[C---:B---3--:R-:W-:Y:S01]  /*0100*/  FMUL R9, |R2|.reuse, 16777216 ;  /* 0x4b80000002097820 */ /* 0x048fe20000400200 */
[----:B------:R-:W-:-:S04]  /*0110*/  FSETP.GEU.AND P0, PT, |R2|, 1.175494350822287508e-38, PT ;  /* 0x008000000200780b */ /* 0x000fc80003f0e200 */
[----:B------:R-:W-:Y:S02]  /*0120*/  FSEL R9, R9, |R2|, !P0 ;  /* 0x4000000209097208 */ /* 0x000fe40004000000 */
[----:B------:R-:W-:Y:S02]  /*0130*/  FSEL R4, RZ, -24, P0 ;  /* 0xc1c00000ff047808 */ /* 0x000fe40000000000 */
[----:B------:R-:W-:-:S04]  /*0140*/  IADD3 R8, PT, PT, R9, -0x3f3504f3, RZ ;  /* 0xc0cafb0d09087810 */ /* 0x000fc80007ffe0ff */
[----:B------:R-:W-:-:S04]  /*0150*/  LOP3.LUT R8, R8, 0xff800000, RZ, 0xc0, !PT ;  /* 0xff80000008087812 */ /* 0x000fc800078ec0ff */
[-C--:B------:R-:W-:Y:S02]  /*0160*/  IADD3 R9, PT, PT, R9, -R8.reuse, RZ ;  /* 0x8000000809097210 */ /* 0x080fe40007ffe0ff */
[----:B------:R-:W-:Y:S01]  /*0170*/  I2FP.F32.S32 R5, R8 ;  /* 0x0000000800057245 */ /* 0x000fe20000201400 */
[----:B------:R-:W-:Y:S02]  /*0180*/  HFMA2 R8, -RZ, RZ, 0.771484375, 0.21533203125 ;  /* 0x3a2c32e4ff087431 */ /* 0x000fe400000001ff */
[C---:B------:R-:W-:Y:S01]  /*0190*/  FADD R10, R9.reuse, 1 ;  /* 0x3f800000090a7421 */ /* 0x040fe20000000000 */
[----:B------:R-:W-:Y:S01]  /*01a0*/  FADD R9, R9, -1 ;  /* 0xbf80000009097421 */ /* 0x000fe20000000000 */
[----:B------:R-:W-:-:S03]  /*01b0*/  FFMA R4, R5, 1.1920928955078125e-07, R4 ;  /* 0x3400000005047823 */ /* 0x000fc60000000004 */
[----:B------:R-:W-:Y:S01]  /*01c0*/  FADD R11, R9, R9 ;  /* 0x00000009090b7221 */ /* 0x000fe20000000000 */
[----:B------:R-:W1:Y:S03]  /*01d0*/  MUFU.RCP R10, R10 ;  /* 0x0000000a000a7308 */ /* 0x000e660000001000 */
[----:B-1----:R-:W-:-:S04]  /*01e0*/  FMUL R11, R10, R11 ;  /* 0x0000000b0a0b7220 */ /* 0x002fc80000400000 */
[----:B0-----:R-:W-:Y:S01]  /*01f0*/  FADD R6, R9, -R11 ;  /* 0x8000000b09067221 */ /* 0x001fe20000000000 */
[CC--:B------:R-:W-:Y:S01]  /*0200*/  FMUL R5, R11.reuse, R11.reuse ;  /* 0x0000000b0b057220 */ /* 0x0c0fe20000400000 */
[----:B------:R-:W-:Y:S02]  /*0210*/  FFMA R7, R11, 1.4426950216293334961, R4 ;  /* 0x3fb8aa3b0b077823 */ /* 0x000fe40000000004 */
[----:B------:R-:W-:Y:S01]  /*0220*/  FADD R6, R6, R6 ;  /* 0x0000000606067221 */ /* 0x000fe20000000000 */
[----:B------:R-:W-:Y:S01]  /*0230*/  FFMA R8, R5, R8, 0.0032181653659790754318 ;  /* 0x3b52e7db05087423 */ /* 0x000fe20000000008 */
[----:B------:R-:W-:Y:S02]  /*0240*/  FADD R4, R4, -R7 ;  /* 0x8000000704047221 */ /* 0x000fe40000000000 */
[----:B------:R-:W-:Y:S01]  /*0250*/  FFMA R9, R9, -R11, R6 ;  /* 0x8000000b09097223 */ /* 0x000fe20000000006 */
[----:B------:R-:W-:Y:S01]  /*0260*/  FFMA R8, R5, R8, 0.018033718690276145935 ;  /* 0x3c93bb7305087423 */ /* 0x000fe20000000008 */
[----:B------:R-:W-:-:S02]  /*0270*/  FFMA R4, R11, 1.4426950216293334961, R4 ;  /* 0x3fb8aa3b0b047823 */ /* 0x000fc40000000004 */
[----:B------:R-:W-:Y:S01]  /*0280*/  FMUL R9, R10, R9 ;  /* 0x000000090a097220 */ /* 0x000fe20000400000 */
[----:B------:R-:W-:-:S03]  /*0290*/  FFMA R8, R5, R8, 0.12022458761930465698 ;  /* 0x3df6384f05087423 */ /* 0x000fc60000000008 */
[----:B------:R-:W-:Y:S01]  /*02a0*/  FFMA R4, R9, 1.4426950216293334961, R4 ;  /* 0x3fb8aa3b09047823 */ /* 0x000fe20000000004 */
[----:B------:R-:W-:-:S03]  /*02b0*/  FMUL R8, R5, R8 ;  /* 0x0000000805087220 */ /* 0x000fc60000400000 */
[----:B------:R-:W-:Y:S01]  /*02c0*/  FFMA R4, R11, 1.9251366722983220825e-08, R4 ;  /* 0x32a55e340b047823 */ /* 0x000fe20000000004 */
[----:B------:R-:W-:-:S04]  /*02d0*/  FMUL R5, R8, 3 ;  /* 0x4040000008057820 */ /* 0x000fc80000400000 */
[----:B------:R-:W-:-:S04]  /*02e0*/  FFMA R5, R9, R5, R4 ;  /* 0x0000000509057223 */ /* 0x000fc80000000004 */
[----:B------:R-:W-:-:S04]  /*02f0*/  FFMA R8, R11, R8, R5 ;  /* 0x000000080b087223 */ /* 0x000fc80000000005 */
[----:B------:R-:W-:-:S04]  /*0300*/  FADD R4, R7, R8 ;  /* 0x0000000807047221 */ /* 0x000fc80000000000 */
[----:B--2---:R-:W-:Y:S01]  /*0310*/  FMUL R6, R3, R4 ;  /* 0x0000000403067220 */ /* 0x004fe20000400000 */
[----:B------:R-:W-:-:S03]  /*0320*/  FADD R7, -R7, R4 ;  /* 0x0000000407077221 */ /* 0x000fc60000000100 */
[----:B------:R-:W0:Y:S01]  /*0330*/  FRND R9, R6 ;  /* 0x0000000600097307 */ /* 0x000e220000201000 */
[----:B------:R-:W-:Y:S01]  /*0340*/  FADD R8, R8, -R7 ;  /* 0x8000000708087221 */ /* 0x000fe20000000000 */
[C---:B------:R-:W-:Y:S01]  /*0350*/  FFMA R5, R3.reuse, R4, -R6 ;  /* 0x0000000403057223 */ /* 0x040fe20000000806 */
[----:B------:R-:W-:Y:S02]  /*0360*/  MOV R7, 0x391fcb8e ;  /* 0x391fcb8e00077802 */ /* 0x000fe40000000f00 */
[C---:B------:R-:W-:Y:S01]  /*0370*/  FSETP.GT.AND P1, PT, |R6|.reuse, 152, PT ;  /* 0x431800000600780b */ /* 0x040fe20003f24200 */
[----:B------:R-:W-:Y:S01]  /*0380*/  FFMA R5, R3, R8, R5 ;  /* 0x0000000803057223 */ /* 0x000fe20000000005 */
[C---:B------:R-:W-:Y:S01]  /*0390*/  FSETP.GEU.AND P2, PT, R6.reuse, RZ, PT ;  /* 0x000000ff0600720b */ /* 0x040fe20003f4e000 */
[----:B0-----:R-:W-:Y:S01]  /*03a0*/  FADD R4, R6, -R9 ;  /* 0x8000000906047221 */ /* 0x001fe20000000000 */
[----:B------:R-:W-:-:S03]  /*03b0*/  FSETP.GT.AND P0, PT, R9, RZ, PT ;  /* 0x000000ff0900720b */ /* 0x000fc60003f04000 */
[----:B------:R-:W-:Y:S01]  /*03c0*/  FADD R4, R5, R4 ;  /* 0x0000000405047221 */ /* 0x000fe20000000000 */
[----:B------:R-:W-:Y:S02]  /*03d0*/  SEL R8, RZ, 0x83000000, P0 ;  /* 0x83000000ff087807 */ /* 0x000fe40000000000 */
[----:B------:R-:W-:Y:S01]  /*03e0*/  FSETP.NEU.AND P0, PT, R3, RZ, PT ;  /* 0x000000ff0300720b */ /* 0x000fe20003f0d000 */
[----:B------:R-:W-:Y:S01]  /*03f0*/  FFMA R5, R4, R7, 0.0013391353422775864601 ;  /* 0x3aaf85ed04057423 */ /* 0x000fe20000000007 */
[----:B------:R-:W-:Y:S01]  /*0400*/  IADD3 R10, PT, PT, R8, 0x7f000000, RZ ;  /* 0x7f000000080a7810 */ /* 0x000fe20007ffe0ff */
[----:B------:R-:W0:Y:S01]  /*0410*/  F2I.NTZ R7, R6 ;  /* 0x0000000600077305 */ /* 0x000e220000203100 */
[----:B------:R-:W-:Y:S01]  /*0420*/  FSETP.EQ.OR P0, PT, R2, 1, !P0 ;  /* 0x3f8000000200780b */ /* 0x000fe20004702400 */
[----:B------:R-:W-:-:S04]  /*0430*/  FFMA R5, R4, R5, 0.0096188392490148544312 ;  /* 0x3c1d985604057423 */ /* 0x000fc80000000005 */
[----:B------:R-:W-:-:S04]  /*0440*/  FFMA R5, R4, R5, 0.055503588169813156128 ;  /* 0x3d6357bb04057423 */ /* 0x000fc80000000005 */
[----:B------:R-:W-:-:S04]  /*0450*/  FFMA R5, R4, R5, 0.24022644758224487305 ;  /* 0x3e75fdec04057423 */ /* 0x000fc80000000005 */
[----:B------:R-:W-:Y:S01]  /*0460*/  FFMA R5, R4, R5, 0.69314718246459960938 ;  /* 0x3f31721804057423 */ /* 0x000fe20000000005 */
[----:B0-----:R-:W-:-:S03]  /*0470*/  LEA R8, R7, -R8, 0x17 ;  /* 0x8000000807087211 */ /* 0x001fc600078eb8ff */
[----:B------:R-:W-:-:S04]  /*0480*/  FFMA R5, R4, R5, 1 ;  /* 0x3f80000004057423 */ /* 0x000fc80000000005 */
[----:B------:R-:W-:-:S04]  /*0490*/  FMUL R5, R5, R10 ;  /* 0x0000000a05057220 */ /* 0x000fc80000400000 */
[----:B------:R-:W-:Y:S01]  /*04a0*/  FMUL R8, R5, R8 ;  /* 0x0000000805087220 */ /* 0x000fe20000400000 */
[----:B------:R-:W-:Y:S01]  /*04b0*/  HFMA2 R5, -RZ, RZ, 1.875, 0 ;  /* 0x3f800000ff057431 */ /* 0x000fe200000001ff */
[----:B------:R-:W-:Y:S01]  /*04c0*/  @P1 FSEL R8, RZ, +INF , !P2 ;  /* 0x7f800000ff081808 */ /* 0x000fe20005000000 */
[----:B------:R-:W-:Y:S06]  /*04d0*/  @P0 BRA `(.L_x_14) ;  /* 0x00000000006c0947 */ /* 0x000fec0003800000 */
[----:B------:R-:W-:-:S04]  /*04e0*/  FSETP.NAN.AND P0, PT, |R3|, |R3|, PT ;  /* 0x400000030300720b */ /* 0x000fc80003f08200 */
[----:B------:R-:W-:-:S13]  /*04f0*/  FSETP.NUM.AND P0, PT, |R2|, |R2|, !P0 ;  /* 0x400000020200720b */ /* 0x000fda0004707200 */
[----:B------:R-:W-:Y:S01]  /*0500*/  @!P0 FADD R5, R2, R3 ;  /* 0x0000000302058221 */ /* 0x000fe20000000000 */
[----:B------:R-:W-:Y:S06]  /*0510*/  @!P0 BRA `(.L_x_14) ;  /* 0x00000000005c8947 */ /* 0x000fec0003800000 */
[----:B------:R-:W-:Y:S01]  /*0520*/  FMUL R6, R3, 0.5 ;  /* 0x3f00000003067820 */ /* 0x000fe20000400000 */
[----:B------:R-:W-:-:S04]  /*0530*/  FSETP.NEU.AND P0, PT, |R2|, +INF , PT ;  /* 0x7f8000000200780b */ /* 0x000fc80003f0d200 */
[----:B------:R-:W-:Y:S01]  /*0540*/  FSETP.NEU.AND P0, PT, R2, RZ, P0 ;  /* 0x000000ff0200720b */ /* 0x000fe2000070d000 */
[----:B------:R-:W0:Y:S03]  /*0550*/  FRND.TRUNC R6, R6 ;  /* 0x0000000600067307 */ /* 0x000e26000020d000 */
[----:B------:R-:W-:Y:S01]  /*0560*/  FSETP.GEU.OR P1, PT, R3, RZ, P0 ;  /* 0x000000ff0300720b */ /* 0x000fe2000072e400 */
[----:B0-----:R-:W-:-:S04]  /*0570*/  FADD R4, R6, R6 ;  /* 0x0000000606047221 */ /* 0x001fc80000000000 */
[----:B------:R-:W-:-:S04]  /*0580*/  FADD R7, R3, -R4 ;  /* 0x8000000403077221 */ /* 0x000fc80000000000 */
[----:B------:R-:W-:Y:S01]  /*0590*/  @!P0 FADD R4, R2, R2 ;  /* 0x0000000202048221 */ /* 0x000fe20000000000 */
[----:B------:R-:W-:-:S04]  /*05a0*/  FSETP.NEU.AND P2, PT, |R7|, 1, !P0 ;  /* 0x3f8000000700780b */ /* 0x000fc8000474d200 */
[----:B------:R-:W-:-:S09]  /*05b0*/  @!P1 LOP3.LUT R4, R4, 0x7f800000, RZ, 0x3c, !PT ;  /* 0x7f80000004049812 */ /* 0x000fd200078e3cff */
[----:B------:R-:W-:-:S04]  /*05c0*/  @P2 LOP3.LUT R4, R4, 0x7fffffff, RZ, 0xc0, !PT ;  /* 0x7fffffff04042812 */ /* 0x000fc800078ec0ff */
[----:B------:R-:W-:Y:S01]  /*05d0*/  @!P0 MOV R5, R4 ;  /* 0x0000000400058202 */ /* 0x000fe20000000f00 */
[----:B------:R-:W-:Y:S06]  /*05e0*/  @!P0 BRA `(.L_x_14) ;  /* 0x0000000000288947 */ /* 0x000fec0003800000 */
[----:B------:R-:W-:Y:S02]  /*05f0*/  FSETP.NEU.AND P0, PT, |R3|, +INF , PT ;  /* 0x7f8000000300780b */ /* 0x000fe40003f0d200 */
[----:B------:R-:W-:-:S13]  /*0600*/  FSETP.EQ.AND P1, PT, R2, -1, PT ;  /* 0xbf8000000200780b */ /* 0x000fda0003f22000 */
[----:B------:R-:W-:Y:S05]  /*0610*/  @!P0 BRA P1, `(.L_x_14) ;  /* 0x00000000001c8947 */ /* 0x000fea0000800000 */
[----:B------:R-:W-:Y:S02]  /*0620*/  FSETP.GEU.AND P1, PT, R2, RZ, PT ;  /* 0x000000ff0200720b */ /* 0x000fe40003f2e000 */
[----:B------:R-:W-:-:S11]  /*0630*/  MOV R5, R8 ;  /* 0x0000000800057202 */ /* 0x000fd60000000f00 */
[----:B------:R-:W0:Y:S01]  /*0640*/  @!P1 FRND.FLOOR R2, R3 ;  /* 0x0000000300029307 */ /* 0x000e220000205000 */
[----:B------:R-:W-:Y:S02]  /*0650*/  @!P1 FSETP.NEU.AND P2, PT, |R7|, 1, PT ;  /* 0x3f8000000700980b */ /* 0x000fe40003f4d200 */
[----:B0-----:R-:W-:Y:S02]  /*0660*/  @!P1 FSETP.NEU.AND P0, PT, R3, R2, PT ;  /* 0x000000020300920b */ /* 0x001fe40003f0d000 */
[----:B------:R-:W-:-:S04]  /*0670*/  @!P1 FSEL R2, R8, -R8, P2 ;  /* 0x8000000808029208 */ /* 0x000fc80001000000 */
[----:B------:R-:W-:-:S07]  /*0680*/  @!P1 FSEL R5, R2, +QNAN , !P0 ;  /* 0x7fffffff02059808 */ /* 0x000fce0004000000 */
.L_x_14:
[----:B------:R-:W-:Y:S05]  /*0690*/  BSYNC.RECONVERGENT B0 ;  /* 0x0000000000007941 */ /* 0x000fea0003800200 */
.L_x_13:
[----:B------:R-:W0:Y:S02]  /*06a0*/  LDC.64 R2, c[0x0][0x390] ;  /* 0x0000e400ff027b82 */ /* 0x000e240000000a00 */
[----:B0-----:R-:W-:-:S05]  /*06b0*/  IMAD.WIDE R2, R0, 0x4, R2 ;  /* 0x0000000400027825 */ /* 0x001fca00078e0202 */
[----:B------:R-:W-:Y:S01]  /*06c0*/  STG.E desc[UR4][R2.64], R5 ;  /* 0x0000000502007986 */ /* 0x000fe2000c101904 */
[----:B------:R-:W-:Y:S05]  /*06d0*/  EXIT ;  /* 0x000000000000794d */ /* 0x000fea0003800000 */
.L_x_15:
        /* <DEDUP_REMOVED lines=10> */
.L_x_17:


//--------------------- .nv.shared.reserved.0     --------------------------
	.section	.nv.shared.reserved.0,"aw",@nobits
	.weak		__nv_reservedSMEM_offset_0_alias
	.size		__nv_reservedSMEM_offset_0_alias, 0, 64
	.other		__nv_reservedSMEM_offset_0_alias,@"STO_CUDA_RESERVED_SHARED STV_DEFAULT"
__nv_reservedSMEM_offset_0_alias:
	.zero		0
	.zero		64


//--------------------- .nv.constant0._ZN5ryupy16transpose_kernelEPKfPfPKiS4_S4_S4_ii --------------------------
	.section	.nv.constant0._ZN5ryupy16transpose_kernelEPKfPfPKiS4_S4_S4_ii,"a",@progbits
	.sectionflags	@""
	.align	4
.nv.constant0._ZN5ryupy16transpose_kernelEPKfPfPKiS4_S4_S4_ii:
	.zero		952


//--------------------- .nv.constant0._ZN5ryupy11powerKernelEPKfS1_Pfi --------------------------
	.section	.nv.constant0._ZN5ryupy11powerKernelEPKfS1_Pfi,"a",@progbits
	.sectionflags	@""
	.align	4
.nv.constant0._ZN5ryupy11powerKernelEPKfS1_Pfi:
	.zero		924


//--------------------- SYMBOLS --------------------------

	.type		.nv.reservedSmem.offset0,@object
	.size		.nv.reservedSmem.offset0,0x4
